def matmul_kernel(
    a_ptr,
    b_ptr,
    c_ptr,
    M,
    N,
    K,
    stride_am,
    stride_ak,
    stride_bk,
    stride_bn,
    stride_cm,
    stride_cn,
    BLOCK_M: tl.constexpr,
    BLOCK_N: tl.constexpr,
    BLOCK_K: tl.constexpr,
    GROUP_M: tl.constexpr,
):
    pid = tl.program_id(axis=0)
    num_pid_m = tl.cdiv(M, BLOCK_M)
    num_pid_n = tl.cdiv(N, BLOCK_N)
    num_pid_in_group = GROUP_M * num_pid_n
    group_id = pid // num_pid_in_group
    first_pid_m = group_id * GROUP_M
    group_size_m = min(num_pid_m - first_pid_m, GROUP_M)
    pid_m = first_pid_m + ((pid % num_pid_in_group) % group_size_m)
    pid_n = (pid % num_pid_in_group) // group_size_m

    offs_am = (pid_m * BLOCK_M + tl.arange(0, BLOCK_M)) % M
    offs_bn = (pid_n * BLOCK_N + tl.arange(0, BLOCK_N)) % N
    offs_k = tl.arange(0, BLOCK_K)
    a_ptrs = a_ptr + offs_am[:, None] * stride_am + offs_k[None, :] * stride_ak
    b_ptrs = b_ptr + offs_k[:, None] * stride_bk + offs_bn[None, :] * stride_bn

    acc = tl.zeros((BLOCK_M, BLOCK_N), dtype=tl.float32)
    for kk in range(0, tl.cdiv(K, BLOCK_K)):
        a = tl.load(a_ptrs, mask=offs_k[None, :] < K - kk * BLOCK_K, other=0.0)
        b = tl.load(b_ptrs, mask=offs_k[:, None] < K - kk * BLOCK_K, other=0.0)
        acc = tl.dot(a, b, acc)
        a_ptrs += BLOCK_K * stride_ak
        b_ptrs += BLOCK_K * stride_bk

    c = acc.to(c_ptr.dtype.element_ty)
    offs_cm = pid_m * BLOCK_M + tl.arange(0, BLOCK_M)
    offs_cn = pid_n * BLOCK_N + tl.arange(0, BLOCK_N)
    c_ptrs = c_ptr + offs_cm[:, None] * stride_cm + offs_cn[None, :] * stride_cn
    mask = (offs_cm[:, None] < M) & (offs_cn[None, :] < N)
    tl.store(c_ptrs, c, mask=mask)

# config = {"BLOCK_K": 32, "BLOCK_M": 16, "BLOCK_N": 128, "GROUP_M": 8, "arch": "sm_90", "dtype": "fp16", "num_ctas": 1, "num_stages": 2, "num_warps": 2}
# arch = sm_90


// ===== COMPILED SASS (sm_90a) =====

	.target	sm_90a

	.elftype	@"ET_EXEC"


//--------------------- .note.nv.tkinfo           --------------------------
	.section	.note.nv.tkinfo,"",@"SHT_NOTE"
	.sectionflags	@"SHF_NOTE_NV_TKINFO"
	.tkinfo
        /*0018*/ 	.word	0x00000002
        /*0030*/ 	.string	""
        /*0030*/ 	.string	"ptxas"
        /*0030*/ 	.string	"Cuda compilation tools, release 13.0, V13.0.88"
        /*0030*/ 	.string	"Build cuda_13.0.r13.0/compiler.36424714_0"
        /*0030*/ 	.string	"-v  -suppress-debug-info  -lineinfo  -arch sm_90a "



//--------------------- .note.nv.cuinfo           --------------------------
	.section	.note.nv.cuinfo,"",@"SHT_NOTE"
	.sectionflags	@"SHF_NOTE_NV_CUINFO"
        /*0018*/ 	.short	0x0002
        /*001a*/ 	.short	0x005a
        /*001c*/ 	.short	0x0082
	.zero		2


//--------------------- .nv.info                  --------------------------
	.section	.nv.info,"",@"SHT_CUDA_INFO"
	.align	4


	//----- nvinfo : EIATTR_REGCOUNT
	.align		4
        /*0000*/ 	.byte	0x04, 0x2f
        /*0002*/ 	.short	(.L_1 - .L_0)
	.align		4
.L_0:
        /*0004*/ 	.word	index@(matmul_kernel)
        /*0008*/ 	.word	0x000000ff


	//----- nvinfo : EIATTR_FRAME_SIZE
	.align		4
.L_1:
        /*000c*/ 	.byte	0x04, 0x11
        /*000e*/ 	.short	(.L_3 - .L_2)
	.align		4
.L_2:
        /*0010*/ 	.word	index@(matmul_kernel)
        /*0014*/ 	.word	0x00000000


	//----- nvinfo : EIATTR_MIN_STACK_SIZE
	.align		4
.L_3:
        /*0018*/ 	.byte	0x04, 0x12
        /*001a*/ 	.short	(.L_5 - .L_4)
	.align		4
.L_4:
        /*001c*/ 	.word	index@(matmul_kernel)
        /*0020*/ 	.word	0x00000000
.L_5:


//--------------------- .nv.compat                --------------------------
	.section	.nv.compat,"",@"SHT_CUDA_COMPAT_INFO"
	.align	4
        /*0000*/ 	.byte	0x02, 0x09, 0x01, 0x00, 0x02, 0x02, 0x01, 0x00, 0x02, 0x05, 0x05, 0x00, 0x03, 0x07, 0x01, 0x01
        /*0010*/ 	.byte	0x02, 0x03, 0x00, 0x00, 0x02, 0x06, 0x01, 0x00, 0x04, 0x0b, 0x08, 0x00, 0x00, 0x00, 0x00, 0x00
        /*0020*/ 	.byte	0x00, 0x00, 0x00, 0x00


//--------------------- .nv.info.matmul_kernel    --------------------------
	.section	.nv.info.matmul_kernel,"",@"SHT_CUDA_INFO"
	.sectionflags	@""
	.align	4


	//----- nvinfo : EIATTR_CUDA_API_VERSION
	.align		4
        /*0000*/ 	.byte	0x04, 0x37
        /*0002*/ 	.short	(.L_7 - .L_6)
.L_6:
        /*0004*/ 	.word	0x00000082


	//----- nvinfo : EIATTR_KPARAM_INFO
	.align		4
.L_7:
        /*0008*/ 	.byte	0x04, 0x17
        /*000a*/ 	.short	(.L_9 - .L_8)
.L_8:
        /*000c*/ 	.word	0x00000000
        /*0010*/ 	.short	0x000d
        /*0012*/ 	.short	0x0048
        /*0014*/ 	.byte	0x00, 0xf4, 0x21, 0x00


	//----- nvinfo : EIATTR_KPARAM_INFO
	.align		4
.L_9:
        /*0018*/ 	.byte	0x04, 0x17
        /*001a*/ 	.short	(.L_11 - .L_10)
.L_10:
        /*001c*/ 	.word	0x00000000
        /*0020*/ 	.short	0x000c
        /*0022*/ 	.short	0x0040
        /*0024*/ 	.byte	0x00, 0xf4, 0x21, 0x00


	//----- nvinfo : EIATTR_KPARAM_INFO
	.align		4
.L_11:
        /*0028*/ 	.byte	0x04, 0x17
        /*002a*/ 	.short	(.L_13 - .L_12)
.L_12:
        /*002c*/ 	.word	0x00000000
        /*0030*/ 	.short	0x000b
        /*0032*/ 	.short	0x0038
        /*0034*/ 	.byte	0x00, 0xf0, 0x11, 0x00


	//----- nvinfo : EIATTR_KPARAM_INFO
	.align		4
.L_13:
        /*0038*/ 	.byte	0x04, 0x17
        /*003a*/ 	.short	(.L_15 - .L_14)
.L_14:
        /*003c*/ 	.word	0x00000000
        /*0040*/ 	.short	0x000a
        /*0042*/ 	.short	0x0034
        /*0044*/ 	.byte	0x00, 0xf0, 0x11, 0x00


	//----- nvinfo : EIATTR_KPARAM_INFO
	.align		4
.L_15:
        /*0048*/ 	.byte	0x04, 0x17
        /*004a*/ 	.short	(.L_17 - .L_16)
.L_16:
        /*004c*/ 	.word	0x00000000
        /*0050*/ 	.short	0x0009
        /*0052*/ 	.short	0x0030
        /*0054*/ 	.byte	0x00, 0xf0, 0x11, 0x00


	//----- nvinfo : EIATTR_KPARAM_INFO
	.align		4
.L_17:
        /*0058*/ 	.byte	0x04, 0x17
        /*005a*/ 	.short	(.L_19 - .L_18)
.L_18:
        /*005c*/ 	.word	0x00000000
        /*0060*/ 	.short	0x0008
        /*0062*/ 	.short	0x002c
        /*0064*/ 	.byte	0x00, 0xf0, 0x11, 0x00


	//----- nvinfo : EIATTR_KPARAM_INFO
	.align		4
.L_19:
        /*0068*/ 	.byte	0x04, 0x17
        /*006a*/ 	.short	(.L_21 - .L_20)
.L_20:
        /*006c*/ 	.word	0x00000000
        /*0070*/ 	.short	0x0007
        /*0072*/ 	.short	0x0028
        /*0074*/ 	.byte	0x00, 0xf0, 0x11, 0x00


	//----- nvinfo : EIATTR_KPARAM_INFO
	.align		4
.L_21:
        /*0078*/ 	.byte	0x04, 0x17
        /*007a*/ 	.short	(.L_23 - .L_22)
.L_22:
        /*007c*/ 	.word	0x00000000
        /*0080*/ 	.short	0x0006
        /*0082*/ 	.short	0x0024
        /*0084*/ 	.byte	0x00, 0xf0, 0x11, 0x00


	//----- nvinfo : EIATTR_KPARAM_INFO
	.align		4
.L_23:
        /*0088*/ 	.byte	0x04, 0x17
        /*008a*/ 	.short	(.L_25 - .L_24)
.L_24:
        /*008c*/ 	.word	0x00000000
        /*0090*/ 	.short	0x0005
        /*0092*/ 	.short	0x0020
        /*0094*/ 	.byte	0x00, 0xf0, 0x11, 0x00


	//----- nvinfo : EIATTR_KPARAM_INFO
	.align		4
.L_25:
        /*0098*/ 	.byte	0x04, 0x17
        /*009a*/ 	.short	(.L_27 - .L_26)
.L_26:
        /*009c*/ 	.word	0x00000000
        /*00a0*/ 	.short	0x0004
        /*00a2*/ 	.short	0x001c
        /*00a4*/ 	.byte	0x00, 0xf0, 0x11, 0x00


	//----- nvinfo : EIATTR_KPARAM_INFO
	.align		4
.L_27:
        /*00a8*/ 	.byte	0x04, 0x17
        /*00aa*/ 	.short	(.L_29 - .L_28)
.L_28:
        /*00ac*/ 	.word	0x00000000
        /*00b0*/ 	.short	0x0003
        /*00b2*/ 	.short	0x0018
        /*00b4*/ 	.byte	0x00, 0xf0, 0x11, 0x00


	//----- nvinfo : EIATTR_KPARAM_INFO
	.align		4
.L_29:
        /*00b8*/ 	.byte	0x04, 0x17
        /*00ba*/ 	.short	(.L_31 - .L_30)
.L_30:
        /*00bc*/ 	.word	0x00000000
        /*00c0*/ 	.short	0x0002
        /*00c2*/ 	.short	0x0010
        /*00c4*/ 	.byte	0x00, 0xf4, 0x21, 0x00


	//----- nvinfo : EIATTR_KPARAM_INFO
	.align		4
.L_31:
        /*00c8*/ 	.byte	0x04, 0x17
        /*00ca*/ 	.short	(.L_33 - .L_32)
.L_32:
        /*00cc*/ 	.word	0x00000000
        /*00d0*/ 	.short	0x0001
        /*00d2*/ 	.short	0x0008
        /*00d4*/ 	.byte	0x00, 0xf4, 0x21, 0x00


	//----- nvinfo : EIATTR_KPARAM_INFO
	.align		4
.L_33:
        /*00d8*/ 	.byte	0x04, 0x17
        /*00da*/ 	.short	(.L_35 - .L_34)
.L_34:
        /*00dc*/ 	.word	0x00000000
        /*00e0*/ 	.short	0x0000
        /*00e2*/ 	.short	0x0000
        /*00e4*/ 	.byte	0x00, 0xf4, 0x21, 0x00


	//----- nvinfo : EIATTR_SPARSE_MMA_MASK
	.align		4
.L_35:
        /*00e8*/ 	.byte	0x03, 0x50
        /*00ea*/ 	.short	0x0000


	//----- nvinfo : EIATTR_MAXREG_COUNT
	.align		4
        /*00ec*/ 	.byte	0x03, 0x1b
        /*00ee*/ 	.short	0x00ff


	//----- nvinfo : EIATTR_NUM_BARRIERS
	.align		4
        /*00f0*/ 	.byte	0x02, 0x4c
        /*00f2*/ 	.byte	0x01
	.zero		1


	//----- nvinfo : EIATTR_MERCURY_ISA_VERSION
	.align		4
        /*00f4*/ 	.byte	0x03, 0x5f
        /*00f6*/ 	.short	0x0101


	//----- nvinfo : EIATTR_EXIT_INSTR_OFFSETS
	.align		4
        /*00f8*/ 	.byte	0x04, 0x1c
        /*00fa*/ 	.short	(.L_37 - .L_36)


	//   ....[0]....
.L_36:
        /*00fc*/ 	.word	0x00008900


	//   ....[1]....
        /*0100*/ 	.word	0x00008930


	//----- nvinfo : EIATTR_REQNTID
	.align		4
.L_37:
        /*0104*/ 	.byte	0x04, 0x10
        /*0106*/ 	.short	(.L_39 - .L_38)
.L_38:
        /*0108*/ 	.word	0x00000040
        /*010c*/ 	.word	0x00000001
        /*0110*/ 	.word	0x00000001


	//----- nvinfo : EIATTR_CBANK_PARAM_SIZE
	.align		4
.L_39:
        /*0114*/ 	.byte	0x03, 0x19
        /*0116*/ 	.short	0x0050


	//----- nvinfo : EIATTR_PARAM_CBANK
	.align		4
        /*0118*/ 	.byte	0x04, 0x0a
        /*011a*/ 	.short	(.L_41 - .L_40)
	.align		4
.L_40:
        /*011c*/ 	.word	index@(.nv.constant0.matmul_kernel)
        /*0120*/ 	.short	0x0210
        /*0122*/ 	.short	0x0050


	//----- nvinfo : EIATTR_SW_WAR
	.align		4
.L_41:
        /*0124*/ 	.byte	0x04, 0x36
        /*0126*/ 	.short	(.L_43 - .L_42)
.L_42:
        /*0128*/ 	.word	0x00000008
.L_43:


//--------------------- .nv.callgraph             --------------------------
	.section	.nv.callgraph,"",@"SHT_CUDA_CALLGRAPH"
	.align	4
	.sectionentsize	8
	.align		4
        /*0000*/ 	.word	0x00000000
	.align		4
        /*0004*/ 	.word	0xffffffff
	.align		4
        /*0008*/ 	.word	0x00000000
	.align		4
        /*000c*/ 	.word	0xfffffffe
	.align		4
        /*0010*/ 	.word	0x00000000
	.align		4
        /*0014*/ 	.word	0xfffffffd
	.align		4
        /*0018*/ 	.word	0x00000000
	.align		4
        /*001c*/ 	.word	0xfffffffc


//--------------------- .text.matmul_kernel       --------------------------
	.section	.text.matmul_kernel,"ax",@progbits
	.align	128
        .global         matmul_kernel
        .type           matmul_kernel,@function
        .size           matmul_kernel,(.L_x_4 - matmul_kernel)
        .other          matmul_kernel,@"STO_CUDA_ENTRY STV_DEFAULT"
matmul_kernel:
.text.matmul_kernel:
[----:B------:R-:W-:Y:S08]  /*0000*/  LDC R1, c[0x0][0x28] ;  /* 0x00000a00ff017b82 */ /* 0x000ff00000000800 */
[----:B------:R-:W0:Y:S01]  /*0010*/  LDC.64 R48, c[0x0][0x228] ;  /* 0x00008a00ff307b82 */ /* 0x000e220000000a00 */
[----:B------:R-:W1:Y:S01]  /*0020*/  S2R R5, SR_CTAID.X ;  /* 0x0000000000057919 */ /* 0x000e620000002500 */
[----:B------:R-:W-:Y:S01]  /*0030*/  ULDC.64 UR8, c[0x0][0x208] ;  /* 0x0000820000087ab9 */ /* 0x000fe20000000a00 */
[----:B------:R-:W-:Y:S01]  /*0040*/  ULDC UR7, c[0x0][0x230] ;  /* 0x00008c0000077ab9 */ /* 0x000fe20000000800 */
[----:B------:R-:W2:Y:S04]  /*0050*/  S2R R43, SR_TID.X ;  /* 0x00000000002b7919 */ /* 0x000ea80000002100 */
[----:B------:R-:W3:Y:S01]  /*0060*/  LDC R208, c[0x0][0x230] ;  /* 0x00008c00ffd07b82 */ /* 0x000ee20000000800 */
[----:B0-----:R-:W-:-:S05]  /*0070*/  VIADD R0, R49, 0x7f ;  /* 0x0000007f31007836 */ /* 0x001fca0000000000 */
[----:B------:R-:W-:Y:S01]  /*0080*/  SHF.R.S32.HI R3, RZ, 0x1f, R0 ;  /* 0x0000001fff037819 */ /* 0x000fe20000011400 */
[----:B---3--:R-:W-:-:S03]  /*0090*/  VIADD R208, R208, 0x1f ;  /* 0x0000001fd0d07836 */ /* 0x008fc60000000000 */
[----:B------:R-:W-:Y:S02]  /*00a0*/  LEA.HI R3, R3, R0, RZ, 0x7 ;  /* 0x0000000003037211 */ /* 0x000fe400078f38ff */
[----:B-1----:R-:W-:Y:S02]  /*00b0*/  IABS R8, R5 ;  /* 0x0000000500087213 */ /* 0x002fe40000000000 */
[----:B------:R-:W-:Y:S02]  /*00c0*/  SHF.R.S32.HI R3, RZ, 0x7, R3 ;  /* 0x00000007ff037819 */ /* 0x000fe40000011403 */
[----:B--2---:R-:W-:Y:S02]  /*00d0*/  SHF.R.U32.HI R214, RZ, 0x4, R43 ;  /* 0x00000004ffd67819 */ /* 0x004fe4000001162b */
[----:B------:R-:W-:Y:S01]  /*00e0*/  LOP3.LUT R197, R43, 0xf, RZ, 0xc0, !PT ;  /* 0x0000000f2bc57812 */ /* 0x000fe200078ec0ff */
[----:B------:R-:W-:Y:S01]  /*00f0*/  IMAD.SHL.U32 R4, R3, 0x8, RZ ;  /* 0x0000000803047824 */ /* 0x000fe200078e00ff */
[----:B------:R-:W-:-:S02]  /*0100*/  SGXT.U32 R214, R214, 0x2 ;  /* 0x00000002d6d6781a */ /* 0x000fc40000000000 */
[C---:B------:R-:W-:Y:S02]  /*0110*/  LOP3.LUT R45, R43.reuse, 0x20, RZ, 0xc0, !PT ;  /* 0x000000202b2d7812 */ /* 0x040fe400078ec0ff */
[-C--:B------:R-:W-:Y:S02]  /*0120*/  IABS R7, R4.reuse ;  /* 0x0000000400077213 */ /* 0x080fe40000000000 */
[----:B------:R-:W-:Y:S02]  /*0130*/  IABS R10, R4 ;  /* 0x00000004000a7213 */ /* 0x000fe40000000000 */
[----:B------:R-:W0:Y:S01]  /*0140*/  I2F.RP R0, R7 ;  /* 0x0000000700007306 */ /* 0x000e220000209400 */
[----:B------:R-:W-:Y:S02]  /*0150*/  LOP3.LUT R42, R43, 0x1f, RZ, 0xc0, !PT ;  /* 0x0000001f2b2a7812 */ /* 0x000fe400078ec0ff */
[C---:B------:R-:W-:Y:S02]  /*0160*/  LOP3.LUT R212, R214.reuse, 0x4, RZ, 0xfc, !PT ;  /* 0x00000004d6d47812 */ /* 0x040fe400078efcff */
[----:B------:R-:W-:-:S02]  /*0170*/  LOP3.LUT R213, R214, 0x8, RZ, 0xfc, !PT ;  /* 0x00000008d6d57812 */ /* 0x000fc400078efcff */
[C---:B------:R-:W-:Y:S02]  /*0180*/  LOP3.LUT R219, R214.reuse, 0xc, RZ, 0xfc, !PT ;  /* 0x0000000cd6db7812 */ /* 0x040fe400078efcff */
[C---:B------:R-:W-:Y:S02]  /*0190*/  LOP3.LUT R218, R214.reuse, 0x10, RZ, 0xfc, !PT ;  /* 0x00000010d6da7812 */ /* 0x040fe400078efcff */
[C---:B------:R-:W-:Y:S02]  /*01a0*/  LOP3.LUT R217, R214.reuse, 0x14, RZ, 0xfc, !PT ;  /* 0x00000014d6d97812 */ /* 0x040fe400078efcff */
[C---:B------:R-:W-:Y:S01]  /*01b0*/  LOP3.LUT R216, R214.reuse, 0x18, RZ, 0xfc, !PT ;  /* 0x00000018d6d87812 */ /* 0x040fe200078efcff */
[----:B0-----:R-:W0:Y:S01]  /*01c0*/  MUFU.RCP R0, R0 ;  /* 0x0000000000007308 */ /* 0x001e220000001000 */
[----:B------:R-:W-:Y:S01]  /*01d0*/  LOP3.LUT R215, R214, 0x1c, RZ, 0xfc, !PT ;  /* 0x0000001cd6d77812 */ /* 0x000fe200078efcff */
[----:B0-----:R-:W-:Y:S02]  /*01e0*/  VIADD R2, R0, 0xffffffe ;  /* 0x0ffffffe00027836 */ /* 0x001fe40000000000 */
[----:B------:R-:W-:-:S04]  /*01f0*/  IMAD.MOV R0, RZ, RZ, -R10 ;  /* 0x000000ffff007224 */ /* 0x000fc800078e0a0a */
[----:B------:R0:W1:Y:S02]  /*0200*/  F2I.FTZ.U32.TRUNC.NTZ R3, R2 ;  /* 0x0000000200037305 */ /* 0x000064000021f000 */
[----:B0-----:R-:W-:Y:S02]  /*0210*/  IMAD.MOV.U32 R2, RZ, RZ, RZ ;  /* 0x000000ffff027224 */ /* 0x001fe400078e00ff */
[----:B-1----:R-:W-:-:S04]  /*0220*/  IMAD.MOV R6, RZ, RZ, -R3 ;  /* 0x000000ffff067224 */ /* 0x002fc800078e0a03 */
[----:B------:R-:W-:Y:S02]  /*0230*/  IMAD R9, R6, R7, RZ ;  /* 0x0000000706097224 */ /* 0x000fe400078e02ff */
[----:B------:R-:W-:Y:S02]  /*0240*/  IMAD.MOV.U32 R6, RZ, RZ, R8 ;  /* 0x000000ffff067224 */ /* 0x000fe400078e0008 */
[----:B------:R-:W-:-:S06]  /*0250*/  IMAD.HI.U32 R3, R3, R9, R2 ;  /* 0x0000000903037227 */ /* 0x000fcc00078e0002 */
[----:B------:R-:W-:-:S04]  /*0260*/  IMAD.HI.U32 R3, R3, R6, RZ ;  /* 0x0000000603037227 */ /* 0x000fc800078e00ff */
[----:B------:R-:W-:-:S05]  /*0270*/  IMAD R0, R3, R0, R6 ;  /* 0x0000000003007224 */ /* 0x000fca00078e0206 */
[----:B------:R-:W-:-:S13]  /*0280*/  ISETP.GT.U32.AND P1, PT, R7, R0, PT ;  /* 0x000000000700720c */ /* 0x000fda0003f24070 */
[----:B------:R-:W-:Y:S01]  /*0290*/  @!P1 IMAD.IADD R0, R0, 0x1, -R7 ;  /* 0x0000000100009824 */ /* 0x000fe200078e0a07 */
[----:B------:R-:W-:Y:S02]  /*02a0*/  @!P1 IADD3 R3, R3, 0x1, RZ ;  /* 0x0000000103039810 */ /* 0x000fe40007ffe0ff */
[----:B------:R-:W-:Y:S02]  /*02b0*/  ISETP.NE.AND P1, PT, R4, RZ, PT ;  /* 0x000000ff0400720c */ /* 0x000fe40003f25270 */
[----:B------:R-:W-:Y:S02]  /*02c0*/  ISETP.GE.U32.AND P0, PT, R0, R7, PT ;  /* 0x000000070000720c */ /* 0x000fe40003f06070 */
[----:B------:R-:W-:-:S04]  /*02d0*/  LOP3.LUT R0, R5, R4, RZ, 0x3c, !PT ;  /* 0x0000000405007212 */ /* 0x000fc800078e3cff */
[----:B------:R-:W-:Y:S01]  /*02e0*/  ISETP.GE.AND P2, PT, R0, RZ, PT ;  /* 0x000000ff0000720c */ /* 0x000fe20003f46270 */
[----:B------:R-:W-:-:S06]  /*02f0*/  VIADD R0, R48, 0xf ;  /* 0x0000000f30007836 */ /* 0x000fcc0000000000 */
[----:B------:R-:W-:-:S04]  /*0300*/  @P0 VIADD R3, R3, 0x1 ;  /* 0x0000000103030836 */ /* 0x000fc80000000000 */
[----:B------:R-:W-:Y:S01]  /*0310*/  IMAD.MOV.U32 R2, RZ, RZ, R3 ;  /* 0x000000ffff027224 */ /* 0x000fe200078e0003 */
[----:B------:R-:W-:-:S03]  /*0320*/  SHF.R.S32.HI R3, RZ, 0x1f, R0 ;  /* 0x0000001fff037819 */ /* 0x000fc60000011400 */
[----:B------:R-:W-:Y:S01]  /*0330*/  @!P2 IMAD.MOV R2, RZ, RZ, -R2 ;  /* 0x000000ffff02a224 */ /* 0x000fe200078e0a02 */
[----:B------:R-:W-:Y:S02]  /*0340*/  @!P1 LOP3.LUT R2, RZ, R4, RZ, 0x33, !PT ;  /* 0x00000004ff029212 */ /* 0x000fe400078e33ff */
[----:B------:R-:W-:-:S03]  /*0350*/  LEA.HI R3, R3, R0, RZ, 0x4 ;  /* 0x0000000003037211 */ /* 0x000fc600078f20ff */
[----:B------:R-:W-:Y:S02]  /*0360*/  IMAD.SHL.U32 R6, R2, 0x8, RZ ;  /* 0x0000000802067824 */ /* 0x000fe400078e00ff */
[----:B------:R-:W-:-:S03]  /*0370*/  IMAD.MOV R2, RZ, RZ, -R2 ;  /* 0x000000ffff027224 */ /* 0x000fc600078e0a02 */
[----:B------:R-:W-:Y:S01]  /*0380*/  LEA.HI.SX32 R3, R3, -R6, 0x1c ;  /* 0x8000000603037211 */ /* 0x000fe200078fe2ff */
[----:B------:R-:W-:-:S03]  /*0390*/  IMAD R4, R4, R2, R5 ;  /* 0x0000000204047224 */ /* 0x000fc600078e0205 */
[----:B------:R-:W-:Y:S02]  /*03a0*/  VIMNMX R11, R3, 0x8, PT ;  /* 0x00000008030b7848 */ /* 0x000fe40003fe0100 */
[----:B------:R-:W-:Y:S02]  /*03b0*/  IABS R9, R4 ;  /* 0x0000000400097213 */ /* 0x000fe40000000000 */
[----:B------:R-:W-:-:S04]  /*03c0*/  IABS R7, R11 ;  /* 0x0000000b00077213 */ /* 0x000fc80000000000 */
[----:B------:R-:W0:Y:S08]  /*03d0*/  I2F.RP R0, R7 ;  /* 0x0000000700007306 */ /* 0x000e300000209400 */
[----:B0-----:R-:W0:Y:S02]  /*03e0*/  MUFU.RCP R0, R0 ;  /* 0x0000000000007308 */ /* 0x001e240000001000 */
[----:B0-----:R-:W-:-:S06]  /*03f0*/  VIADD R3, R0, 0xffffffe ;  /* 0x0ffffffe00037836 */ /* 0x001fcc0000000000 */
[----:B------:R-:W0:Y:S02]  /*0400*/  F2I.FTZ.U32.TRUNC.NTZ R3, R3 ;  /* 0x0000000300037305 */ /* 0x000e24000021f000 */
[----:B0-----:R-:W-:-:S05]  /*0410*/  IADD3 R8, RZ, -R3, RZ ;  /* 0x80000003ff087210 */ /* 0x001fca0007ffe0ff */
[----:B------:R-:W-:Y:S01]  /*0420*/  IMAD.MOV.U32 R2, RZ, RZ, R8 ;  /* 0x000000ffff027224 */ /* 0x000fe200078e0008 */
[----:B------:R-:W-:-:S03]  /*0430*/  IABS R8, R11 ;  /* 0x0000000b00087213 */ /* 0x000fc60000000000 */
[----:B------:R-:W-:Y:S02]  /*0440*/  IMAD R5, R2, R7, RZ ;  /* 0x0000000702057224 */ /* 0x000fe400078e02ff */
[----:B------:R-:W-:Y:S02]  /*0450*/  IMAD.MOV.U32 R2, RZ, RZ, RZ ;  /* 0x000000ffff027224 */ /* 0x000fe400078e00ff */
[----:B------:R-:W-:Y:S02]  /*0460*/  IMAD.MOV R0, RZ, RZ, -R8 ;  /* 0x000000ffff007224 */ /* 0x000fe400078e0a08 */
[----:B------:R-:W-:-:S06]  /*0470*/  IMAD.HI.U32 R2, R3, R5, R2 ;  /* 0x0000000503027227 */ /* 0x000fcc00078e0002 */
[----:B------:R-:W-:-:S04]  /*0480*/  IMAD.HI.U32 R2, R2, R9, RZ ;  /* 0x0000000902027227 */ /* 0x000fc800078e00ff */
[----:B------:R-:W-:-:S05]  /*0490*/  IMAD R0, R2, R0, R9 ;  /* 0x0000000002007224 */ /* 0x000fca00078e0209 */
[----:B------:R-:W-:-:S13]  /*04a0*/  ISETP.GT.U32.AND P1, PT, R7, R0, PT ;  /* 0x000000000700720c */ /* 0x000fda0003f24070 */
[----:B------:R-:W-:Y:S02]  /*04b0*/  @!P1 IMAD.IADD R0, R0, 0x1, -R7 ;  /* 0x0000000100009824 */ /* 0x000fe400078e0a07 */
[----:B------:R-:W-:Y:S01]  /*04c0*/  @!P1 VIADD R2, R2, 0x1 ;  /* 0x0000000102029836 */ /* 0x000fe20000000000 */
[----:B------:R-:W-:Y:S02]  /*04d0*/  ISETP.NE.AND P1, PT, R11, RZ, PT ;  /* 0x000000ff0b00720c */ /* 0x000fe40003f25270 */
[----:B------:R-:W-:Y:S02]  /*04e0*/  ISETP.GE.U32.AND P0, PT, R0, R7, PT ;  /* 0x000000070000720c */ /* 0x000fe40003f06070 */
[----:B------:R-:W-:-:S04]  /*04f0*/  LOP3.LUT R0, R4, R11, RZ, 0x3c, !PT ;  /* 0x0000000b04007212 */ /* 0x000fc800078e3cff */
[----:B------:R-:W-:-:S07]  /*0500*/  ISETP.GE.AND P2, PT, R0, RZ, PT ;  /* 0x000000ff0000720c */ /* 0x000fce0003f46270 */
[----:B------:R-:W-:Y:S01]  /*0510*/  @P0 VIADD R2, R2, 0x1 ;  /* 0x0000000102020836 */ /* 0x000fe20000000000 */
[----:B------:R-:W-:-:S05]  /*0520*/  ISETP.GT.AND P0, PT, R208, 0x1f, PT ;  /* 0x0000001fd000780c */ /* 0x000fca0003f04270 */
[----:B------:R-:W-:Y:S01]  /*0530*/  @!P2 IMAD.MOV R2, RZ, RZ, -R2 ;  /* 0x000000ffff02a224 */ /* 0x000fe200078e0a02 */
[----:B------:R-:W-:-:S04]  /*0540*/  @!P1 LOP3.LUT R2, RZ, R11, RZ, 0x33, !PT ;  /* 0x0000000bff029212 */ /* 0x000fc800078e33ff */
[C---:B------:R-:W-:Y:S01]  /*0550*/  IADD3 R0, -R2.reuse, RZ, RZ ;  /* 0x000000ff02007210 */ /* 0x040fe20007ffe1ff */
[----:B------:R-:W-:-:S04]  /*0560*/  IMAD.SHL.U32 R196, R2, 0x80, RZ ;  /* 0x0000008002c47824 */ /* 0x000fc800078e00ff */
[----:B------:R-:W-:-:S04]  /*0570*/  IMAD R0, R11, R0, R4 ;  /* 0x000000000b007224 */ /* 0x000fc800078e0204 */
[----:B------:R-:W-:-:S04]  /*0580*/  IMAD.IADD R0, R6, 0x1, R0 ;  /* 0x0000000106007824 */ /* 0x000fc800078e0200 */
[----:B------:R-:W-:Y:S01]  /*0590*/  IMAD R197, R0, 0x10, R197 ;  /* 0x0000001000c57824 */ /* 0x000fe200078e02c5 */
[----:B------:R-:W-:Y:S06]  /*05a0*/  @P0 BRA `(.L_x_0) ;  /* 0x0000000000300947 */ /* 0x000fec0003800000 */
[----:B------:R-:W-:Y:S01]  /*05b0*/  IMAD.SHL.U32 R43, R43, 0x20, RZ ;  /* 0x000000202b2b7824 */ /* 0x000fe200078e00ff */
[----:B------:R-:W-:Y:S01]  /*05c0*/  CS2R R104, SRZ ;  /* 0x0000000000687805 */ /* 0x000fe2000001ff00 */
[----:B------:R-:W-:Y:S01]  /*05d0*/  IMAD.SHL.U32 R204, R45, 0x10, RZ ;  /* 0x000000102dcc7824 */ /* 0x000fe200078e00ff */
[----:B------:R-:W-:Y:S02]  /*05e0*/  CS2R R106, SRZ ;  /* 0x00000000006a7805 */ /* 0x000fe4000001ff00 */
[----:B------:R-:W-:Y:S02]  /*05f0*/  CS2R R12, SRZ ;  /* 0x00000000000c7805 */ /* 0x000fe4000001ff00 */
[----:B------:R-:W-:Y:S02]  /*0600*/  CS2R R14, SRZ ;  /* 0x00000000000e7805 */ /* 0x000fe4000001ff00 */
[----:B------:R-:W-:Y:S02]  /*0610*/  CS2R R8, SRZ ;  /* 0x0000000000087805 */ /* 0x000fe4000001ff00 */
[----:B------:R-:W-:-:S02]  /*0620*/  CS2R R10, SRZ ;  /* 0x00000000000a7805 */ /* 0x000fc4000001ff00 */
[----:B------:R-:W-:Y:S02]  /*0630*/  CS2R R4, SRZ ;  /* 0x0000000000047805 */ /* 0x000fe4000001ff00 */
[----:B------:R-:W-:Y:S02]  /*0640*/  CS2R R6, SRZ ;  /* 0x0000000000067805 */ /* 0x000fe4000001ff00 */
[----:B------:R-:W-:Y:S01]  /*0650*/  LOP3.LUT R205, R43, 0x60, RZ, 0xc0, !PT ;  /* 0x000000602bcd7812 */ /* 0x000fe200078ec0ff */
[----:B------:R-:W-:Y:S06]  /*0660*/  BRA `(.L_x_1) ;  /* 0x0000007000dc7947 */ /* 0x000fec0003800000 */
.L_x_0:
[----:B------:R-:W-:Y:S01]  /*0670*/  IABS R10, R48 ;  /* 0x00000030000a7213 */ /* 0x000fe20000000000 */
[----:B------:R-:W0:Y:S01]  /*0680*/  LDC R211, c[0x0][0x238] ;  /* 0x00008e00ffd37b82 */ /* 0x000e220000000800 */
[----:B------:R-:W-:Y:S01]  /*0690*/  IABS R2, R49 ;  /* 0x0000003100027213 */ /* 0x000fe20000000000 */
[----:B------:R-:W-:Y:S01]  /*06a0*/  ULDC UR4, c[0x0][0x234] ;  /* 0x00008d0000047ab9 */ /* 0x000fe20000000800 */
[----:B------:R-:W1:Y:S01]  /*06b0*/  I2F.RP R3, R10 ;  /* 0x0000000a00037306 */ /* 0x000e620000209400 */
[----:B------:R-:W-:Y:S01]  /*06c0*/  SHF.L.U32 R205, R43, 0x5, RZ ;  /* 0x000000052bcd7819 */ /* 0x000fe200000006ff */
[----:B------:R-:W-:Y:S01]  /*06d0*/  ULDC.64 UR10, c[0x0][0x210] ;  /* 0x00008400000a7ab9 */ /* 0x000fe20000000a00 */
[----:B------:R-:W-:Y:S01]  /*06e0*/  IMAD.SHL.U32 R204, R45, 0x10, RZ ;  /* 0x000000102dcc7824 */ /* 0x000fe200078e00ff */
[----:B------:R-:W-:Y:S01]  /*06f0*/  CS2R R108, SRZ ;  /* 0x00000000006c7805 */ /* 0x000fe2000001ff00 */
[----:B------:R-:W2:Y:S01]  /*0700*/  LDC R43, c[0x0][0x23c] ;  /* 0x00008f00ff2b7b82 */ /* 0x000ea20000000800 */
[----:B------:R-:W-:-:S02]  /*0710*/  CS2R R110, SRZ ;  /* 0x00000000006e7805 */ /* 0x000fc4000001ff00 */
[----:B------:R-:W-:Y:S01]  /*0720*/  CS2R R104, SRZ ;  /* 0x0000000000687805 */ /* 0x000fe2000001ff00 */
[----:B------:R-:W3:Y:S01]  /*0730*/  I2F.RP R0, R2 ;  /* 0x0000000200007306 */ /* 0x000ee20000209400 */
[----:B------:R-:W-:Y:S02]  /*0740*/  CS2R R106, SRZ ;  /* 0x00000000006a7805 */ /* 0x000fe4000001ff00 */
[----:B------:R-:W-:Y:S02]  /*0750*/  CS2R R100, SRZ ;  /* 0x0000000000647805 */ /* 0x000fe4000001ff00 */
[----:B------:R-:W-:Y:S02]  /*0760*/  CS2R R102, SRZ ;  /* 0x0000000000667805 */ /* 0x000fe4000001ff00 */
[----:B------:R-:W-:Y:S02]  /*0770*/  CS2R R96, SRZ ;  /* 0x0000000000607805 */ /* 0x000fe4000001ff00 */
[----:B------:R-:W-:-:S02]  /*0780*/  CS2R R98, SRZ ;  /* 0x0000000000627805 */ /* 0x000fc4000001ff00 */
[----:B------:R-:W-:Y:S02]  /*0790*/  CS2R R94, SRZ ;  /* 0x00000000005e7805 */ /* 0x000fe4000001ff00 */
[----:B------:R-:W-:Y:S01]  /*07a0*/  LOP3.LUT R205, R205, 0x60, RZ, 0xc0, !PT ;  /* 0x00000060cdcd7812 */ /* 0x000fe200078ec0ff */
[----:B-1----:R-:W1:Y:S01]  /*07b0*/  MUFU.RCP R3, R3 ;  /* 0x0000000300037308 */ /* 0x002e620000001000 */
[-C--:B0-----:R-:W-:Y:S02]  /*07c0*/  IMAD R214, R214, R211.reuse, RZ ;  /* 0x000000d3d6d67224 */ /* 0x081fe400078e02ff */
[----:B------:R-:W-:-:S05]  /*07d0*/  IMAD R215, R215, R211, RZ ;  /* 0x000000d3d7d77224 */ /* 0x000fca00078e02ff */
[----:B---3--:R-:W0:Y:S01]  /*07e0*/  MUFU.RCP R0, R0 ;  /* 0x0000000000007308 */ /* 0x008e220000001000 */
[-C--:B------:R-:W-:Y:S02]  /*07f0*/  IMAD R216, R216, R211.reuse, RZ ;  /* 0x000000d3d8d87224 */ /* 0x080fe400078e02ff */
[----:B------:R-:W-:Y:S02]  /*0800*/  IMAD R217, R217, R211, RZ ;  /* 0x000000d3d9d97224 */ /* 0x000fe400078e02ff */
[----:B--2---:R-:W-:Y:S02]  /*0810*/  IMAD R42, R42, R43, RZ ;  /* 0x0000002b2a2a7224 */ /* 0x004fe400078e02ff */
[----:B------:R-:W-:Y:S02]  /*0820*/  IMAD R218, R218, R211, RZ ;  /* 0x000000d3dada7224 */ /* 0x000fe400078e02ff */
[----:B-1----:R-:W-:Y:S01]  /*0830*/  VIADD R6, R3, 0xffffffe ;  /* 0x0ffffffe03067836 */ /* 0x002fe20000000000 */
[----:B------:R-:W-:Y:S01]  /*0840*/  IABS R3, R197 ;  /* 0x000000c500037213 */ /* 0x000fe20000000000 */
[----:B------:R-:W-:-:S02]  /*0850*/  IMAD R219, R219, R211, RZ ;  /* 0x000000d3dbdb7224 */ /* 0x000fc400078e02ff */
[----:B------:R1:W2:Y:S01]  /*0860*/  F2I.FTZ.U32.TRUNC.NTZ R7, R6 ;  /* 0x0000000600077305 */ /* 0x0002a2000021f000 */
[-C--:B------:R-:W-:Y:S02]  /*0870*/  IMAD R213, R213, R211.reuse, RZ ;  /* 0x000000d3d5d57224 */ /* 0x080fe400078e02ff */
[----:B------:R-:W-:Y:S01]  /*0880*/  IMAD R212, R212, R211, RZ ;  /* 0x000000d3d4d47224 */ /* 0x000fe200078e02ff */
[----:B0-----:R-:W-:Y:S01]  /*0890*/  IADD3 R4, R0, 0xffffffe, RZ ;  /* 0x0ffffffe00047810 */ /* 0x001fe20007ffe0ff */
[----:B------:R-:W-:Y:S02]  /*08a0*/  IMAD.SHL.U32 R211, R211, 0x20, RZ ;  /* 0x00000020d3d37824 */ /* 0x000fe400078e00ff */
[----:B------:R-:W-:Y:S01]  /*08b0*/  IMAD.SHL.U32 R206, R43, 0x20, RZ ;  /* 0x000000202bce7824 */ /* 0x000fe200078e00ff */
[----:B------:R0:W3:Y:S01]  /*08c0*/  F2I.FTZ.U32.TRUNC.NTZ R5, R4 ;  /* 0x0000000400057305 */ /* 0x0000e2000021f000 */
[----:B-1----:R-:W-:Y:S02]  /*08d0*/  IMAD.MOV.U32 R6, RZ, RZ, RZ ;  /* 0x000000ffff067224 */ /* 0x002fe400078e00ff */
[----:B------:R-:W-:-:S02]  /*08e0*/  IMAD.SHL.U32 R209, R42, 0x2, RZ ;  /* 0x000000022ad17824 */ /* 0x000fc400078e00ff */
[----:B--2---:R-:W-:Y:S01]  /*08f0*/  IMAD.MOV R9, RZ, RZ, -R7 ;  /* 0x000000ffff097224 */ /* 0x004fe200078e0a07 */
[----:B0-----:R-:W-:-:S03]  /*0900*/  MOV R4, RZ ;  /* 0x000000ff00047202 */ /* 0x001fc60000000f00 */
[----:B------:R-:W-:-:S04]  /*0910*/  IMAD R9, R9, R10, RZ ;  /* 0x0000000a09097224 */ /* 0x000fc800078e02ff */
[----:B------:R-:W-:-:S04]  /*0920*/  IMAD.HI.U32 R7, R7, R9, R6 ;  /* 0x0000000907077227 */ /* 0x000fc800078e0006 */
[----:B------:R-:W-:Y:S01]  /*0930*/  IMAD.MOV.U32 R9, RZ, RZ, R3 ;  /* 0x000000ffff097224 */ /* 0x000fe200078e0003 */
[----:B------:R-:W-:Y:S01]  /*0940*/  LEA.HI R3, R45, R196, RZ, 0x1b ;  /* 0x000000c42d037211 */ /* 0x000fe200078fd8ff */
[----:B---3--:R-:W-:Y:S02]  /*0950*/  IMAD.MOV R11, RZ, RZ, -R5 ;  /* 0x000000ffff0b7224 */ /* 0x008fe400078e0a05 */
[----:B------:R-:W-:Y:S01]  /*0960*/  IMAD.HI.U32 R7, R7, R9, RZ ;  /* 0x0000000907077227 */ /* 0x000fe200078e00ff */
[C---:B------:R-:W-:Y:S02]  /*0970*/  IADD3 R16, R3.reuse, 0x76, RZ ;  /* 0x0000007603107810 */ /* 0x040fe40007ffe0ff */
[C---:B------:R-:W-:Y:S01]  /*0980*/  IADD3 R50, R3.reuse, 0x38, RZ ;  /* 0x0000003803327810 */ /* 0x040fe20007ffe0ff */
[----:B------:R-:W-:Y:S01]  /*0990*/  IMAD.MOV R0, RZ, RZ, -R7 ;  /* 0x000000ffff007224 */ /* 0x000fe200078e0a07 */
[C---:B------:R-:W-:Y:S01]  /*09a0*/  IADD3 R58, R3.reuse, 0x2e, RZ ;  /* 0x0000002e033a7810 */ /* 0x040fe20007ffe0ff */
[----:B------:R-:W-:Y:S01]  /*09b0*/  VIADD R6, R3, 0x7e ;  /* 0x0000007e03067836 */ /* 0x000fe20000000000 */
[----:B------:R-:W-:Y:S01]  /*09c0*/  IABS R53, R50 ;  /* 0x0000003200357213 */ /* 0x000fe20000000000 */
[----:B------:R-:W-:Y:S01]  /*09d0*/  IMAD R7, R11, R2, RZ ;  /* 0x000000020b077224 */ /* 0x000fe200078e02ff */
[----:B------:R-:W-:Y:S01]  /*09e0*/  IADD3 R59, R3, 0x2a, RZ ;  /* 0x0000002a033b7810 */ /* 0x000fe20007ffe0ff */
[----:B------:R-:W-:Y:S01]  /*09f0*/  IMAD R9, R10, R0, R9 ;  /* 0x000000000a097224 */ /* 0x000fe200078e0209 */
[----:B------:R-:W-:Y:S01]  /*0a00*/  IABS R0, R6 ;  /* 0x0000000600007213 */ /* 0x000fe20000000000 */
[----:B------:R-:W-:Y:S01]  /*0a10*/  IMAD.HI.U32 R4, R5, R7, R4 ;  /* 0x0000000705047227 */ /* 0x000fe200078e0004 */
[----:B------:R-:W-:-:S02]  /*0a20*/  ISETP.GE.AND P4, PT, R6, RZ, PT ;  /* 0x000000ff0600720c */ /* 0x000fc40003f86270 */
[----:B------:R-:W-:Y:S01]  /*0a30*/  ISETP.GT.U32.AND P0, PT, R10, R9, PT ;  /* 0x000000090a00720c */ /* 0x000fe20003f04070 */
[----:B------:R-:W-:Y:S01]  /*0a40*/  IMAD.MOV.U32 R7, RZ, RZ, R0 ;  /* 0x000000ffff077224 */ /* 0x000fe200078e0000 */
[C---:B------:R-:W-:Y:S01]  /*0a50*/  IADD3 R72, R3.reuse, 0xe, RZ ;  /* 0x0000000e03487810 */ /* 0x040fe20007ffe0ff */
[C---:B------:R-:W-:Y:S01]  /*0a60*/  VIADD R12, R3.reuse, 0x7c ;  /* 0x0000007c030c7836 */ /* 0x040fe20000000000 */
[----:B------:R-:W-:Y:S01]  /*0a70*/  IABS R93, R3 ;  /* 0x00000003005d7213 */ /* 0x000fe20000000000 */
[----:B------:R-:W-:Y:S01]  /*0a80*/  IMAD.HI.U32 R0, R4, R7, RZ ;  /* 0x0000000704007227 */ /* 0x000fe200078e00ff */
[----:B------:R-:W-:Y:S02]  /*0a90*/  IABS R79, R72 ;  /* 0x00000048004f7213 */ /* 0x000fe40000000000 */
[----:B------:R-:W-:Y:S01]  /*0aa0*/  IABS R11, R12 ;  /* 0x0000000c000b7213 */ /* 0x000fe20000000000 */
[----:B------:R-:W-:Y:S02]  /*0ab0*/  IMAD.MOV R0, RZ, RZ, -R0 ;  /* 0x000000ffff007224 */ /* 0x000fe400078e0a00 */
[----:B------:R-:W-:-:S02]  /*0ac0*/  VIADD R14, R3, 0x7a ;  /* 0x0000007a030e7836 */ /* 0x000fc40000000000 */
[----:B------:R-:W-:Y:S02]  /*0ad0*/  IMAD R7, R2, R0, R7 ;  /* 0x0000000002077224 */ /* 0x000fe400078e0207 */
[----:B------:R-:W-:Y:S01]  /*0ae0*/  IMAD.HI.U32 R5, R4, R11, RZ ;  /* 0x0000000b04057227 */ /* 0x000fe200078e00ff */
[----:B------:R-:W-:Y:S02]  /*0af0*/  IABS R13, R14 ;  /* 0x0000000e000d7213 */ /* 0x000fe40000000000 */
[C---:B------:R-:W-:Y:S01]  /*0b00*/  ISETP.GT.U32.AND P1, PT, R2.reuse, R7, PT ;  /* 0x000000070200720c */ /* 0x040fe20003f24070 */
[----:B------:R-:W-:Y:S02]  /*0b10*/  IMAD.MOV R5, RZ, RZ, -R5 ;  /* 0x000000ffff057224 */ /* 0x000fe400078e0a05 */
[----:B------:R-:W-:Y:S02]  /*0b20*/  VIADD R15, R3, 0x78 ;  /* 0x00000078030f7836 */ /* 0x000fe40000000000 */
[----:B------:R-:W-:-:S02]  /*0b30*/  IMAD R8, R2, R5, R11 ;  /* 0x0000000502087224 */ /* 0x000fc400078e020b */
[----:B------:R-:W-:Y:S01]  /*0b40*/  IMAD.HI.U32 R0, R4, R13, RZ ;  /* 0x0000000d04007227 */ /* 0x000fe200078e00ff */
[----:B------:R-:W-:Y:S02]  /*0b50*/  IABS R11, R15 ;  /* 0x0000000f000b7213 */ /* 0x000fe40000000000 */
[----:B------:R-:W-:Y:S01]  /*0b60*/  ISETP.GT.U32.AND P3, PT, R2, R8, PT ;  /* 0x000000080200720c */ /* 0x000fe20003f64070 */
[----:B------:R-:W-:Y:S02]  /*0b70*/  IMAD.MOV R0, RZ, RZ, -R0 ;  /* 0x000000ffff007224 */ /* 0x000fe400078e0a00 */
[----:B------:R-:W-:Y:S02]  /*0b80*/  @!P1 IMAD.IADD R7, R7, 0x1, -R2 ;  /* 0x0000000107079824 */ /* 0x000fe400078e0a02 */
[----:B------:R-:W-:-:S03]  /*0b90*/  IMAD.HI.U32 R6, R4, R11, RZ ;  /* 0x0000000b04067227 */ /* 0x000fc600078e00ff */
[C---:B------:R-:W-:Y:S01]  /*0ba0*/  ISETP.GT.U32.AND P6, PT, R2.reuse, R7, PT ;  /* 0x000000070200720c */ /* 0x040fe20003fc4070 */
[C---:B------:R-:W-:Y:S01]  /*0bb0*/  IMAD R5, R2.reuse, R0, R13 ;  /* 0x0000000002057224 */ /* 0x040fe200078e020d */
[----:B------:R-:W-:Y:S01]  /*0bc0*/  IABS R13, R16 ;  /* 0x00000010000d7213 */ /* 0x000fe20000000000 */
[----:B------:R-:W-:Y:S02]  /*0bd0*/  IMAD.MOV R6, RZ, RZ, -R6 ;  /* 0x000000ffff067224 */ /* 0x000fe400078e0a06 */
[----:B------:R-:W-:Y:S01]  /*0be0*/  @!P0 IMAD.IADD R9, R9, 0x1, -R10 ;  /* 0x0000000109098824 */ /* 0x000fe200078e0a0a */
[C---:B------:R-:W-:Y:S01]  /*0bf0*/  ISETP.GT.U32.AND P1, PT, R2.reuse, R5, PT ;  /* 0x000000050200720c */ /* 0x040fe20003f24070 */
[----:B------:R-:W-:Y:S01]  /*0c00*/  IMAD R6, R2, R6, R11 ;  /* 0x0000000602067224 */ /* 0x000fe200078e020b */
[----:B------:R-:W-:Y:S01]  /*0c10*/  ISETP.GE.AND P0, PT, R197, RZ, PT ;  /* 0x000000ffc500720c */ /* 0x000fe20003f06270 */
[--C-:B------:R-:W-:Y:S01]  /*0c20*/  @!P3 IMAD.IADD R8, R8, 0x1, -R2.reuse ;  /* 0x000000010808b824 */ /* 0x100fe200078e0a02 */
[----:B------:R-:W-:Y:S01]  /*0c30*/  ISETP.GT.U32.AND P2, PT, R10, R9, PT ;  /* 0x000000090a00720c */ /* 0x000fe20003f44070 */
[----:B------:R-:W-:Y:S01]  /*0c40*/  VIADD R20, R3, 0x6e ;  /* 0x0000006e03147836 */ /* 0x000fe20000000000 */
[----:B------:R-:W-:Y:S01]  /*0c50*/  ISETP.GE.AND P3, PT, R14, RZ, PT ;  /* 0x000000ff0e00720c */ /* 0x000fe20003f66270 */
[--C-:B------:R-:W-:Y:S01]  /*0c60*/  @!P6 IMAD.IADD R7, R7, 0x1, -R2.reuse ;  /* 0x000000010707e824 */ /* 0x100fe200078e0a02 */
[C---:B------:R-:W-:Y:S01]  /*0c70*/  ISETP.GT.U32.AND P6, PT, R2.reuse, R6, PT ;  /* 0x000000060200720c */ /* 0x040fe20003fc4070 */
[C---:B------:R-:W-:Y:S01]  /*0c80*/  VIADD R18, R3.reuse, 0x70 ;  /* 0x0000007003127836 */ /* 0x040fe20000000000 */
[C---:B------:R-:W-:Y:S01]  /*0c90*/  IADD3 R14, R3.reuse, 0x74, RZ ;  /* 0x00000074030e7810 */ /* 0x040fe20007ffe0ff */
[----:B------:R-:W-:Y:S01]  /*0ca0*/  VIADD R21, R3, 0x6c ;  /* 0x0000006c03157836 */ /* 0x000fe20000000000 */
[C---:B------:R-:W-:Y:S01]  /*0cb0*/  ISETP.GT.U32.AND P5, PT, R2.reuse, R8, PT ;  /* 0x000000080200720c */ /* 0x040fe20003fa4070 */
[----:B------:R-:W-:Y:S01]  /*0cc0*/  @!P1 IMAD.IADD R5, R5, 0x1, -R2 ;  /* 0x0000000105059824 */ /* 0x000fe200078e0a02 */
[----:B------:R-:W-:Y:S01]  /*0cd0*/  IABS R11, R14 ;  /* 0x0000000e000b7213 */ /* 0x000fe20000000000 */
[----:B------:R-:W-:Y:S01]  /*0ce0*/  @!P4 IMAD.MOV R7, RZ, RZ, -R7 ;  /* 0x000000ffff07c224 */ /* 0x000fe200078e0a07 */
[----:B------:R-:W-:Y:S01]  /*0cf0*/  IABS R19, R20 ;  /* 0x0000001400137213 */ /* 0x000fe20000000000 */
[----:B------:R-:W-:Y:S01]  /*0d00*/  @!P2 IMAD.IADD R9, R9, 0x1, -R10 ;  /* 0x000000010909a824 */ /* 0x000fe200078e0a0a */
[----:B------:R-:W-:Y:S01]  /*0d10*/  ISETP.GT.U32.AND P1, PT, R2, R5, PT ;  /* 0x000000050200720c */ /* 0x000fe20003f24070 */
[----:B------:R-:W-:Y:S01]  /*0d20*/  IMAD.HI.U32 R10, R4, R11, RZ ;  /* 0x0000000b040a7227 */ /* 0x000fe200078e00ff */
[----:B------:R-:W-:-:S02]  /*0d30*/  ISETP.NE.AND P2, PT, R48, RZ, PT ;  /* 0x000000ff3000720c */ /* 0x000fc40003f45270 */
[----:B------:R-:W-:Y:S01]  /*0d40*/  IABS R17, R18 ;  /* 0x0000001200117213 */ /* 0x000fe20000000000 */
[----:B------:R-:W-:Y:S01]  /*0d50*/  @!P6 IMAD.IADD R6, R6, 0x1, -R2 ;  /* 0x000000010606e824 */ /* 0x000fe200078e0a02 */
[----:B------:R-:W-:Y:S01]  /*0d60*/  IADD3 R10, -R10, RZ, RZ ;  /* 0x000000ff0a0a7210 */ /* 0x000fe20007ffe1ff */
[----:B------:R-:W-:Y:S02]  /*0d70*/  IMAD.MOV.U32 R0, RZ, RZ, R9 ;  /* 0x000000ffff007224 */ /* 0x000fe400078e0009 */
[----:B------:R-:W-:Y:S01]  /*0d80*/  IMAD.HI.U32 R9, R4, R13, RZ ;  /* 0x0000000d04097227 */ /* 0x000fe200078e00ff */
[----:B------:R-:W-:-:S03]  /*0d90*/  ISETP.GT.U32.AND P6, PT, R2, R6, PT ;  /* 0x000000060200720c */ /* 0x000fc60003fc4070 */
[----:B------:R-:W-:Y:S02]  /*0da0*/  IMAD.MOV R9, RZ, RZ, -R9 ;  /* 0x000000ffff097224 */ /* 0x000fe400078e0a09 */
[--C-:B------:R-:W-:Y:S02]  /*0db0*/  @!P1 IMAD.IADD R5, R5, 0x1, -R2.reuse ;  /* 0x0000000105059824 */ /* 0x100fe400078e0a02 */
[C---:B------:R-:W-:Y:S02]  /*0dc0*/  IMAD R9, R2.reuse, R9, R13 ;  /* 0x0000000902097224 */ /* 0x040fe400078e020d */
[----:B------:R-:W-:Y:S02]  /*0dd0*/  IMAD R10, R2, R10, R11 ;  /* 0x0000000a020a7224 */ /* 0x000fe400078e020b */
[--C-:B------:R-:W-:Y:S01]  /*0de0*/  @!P5 IMAD.IADD R8, R8, 0x1, -R2.reuse ;  /* 0x000000010808d824 */ /* 0x100fe200078e0a02 */
[----:B------:R-:W-:Y:S01]  /*0df0*/  ISETP.GT.U32.AND P1, PT, R2, R9, PT ;  /* 0x000000090200720c */ /* 0x000fe20003f24070 */
[----:B------:R-:W-:Y:S01]  /*0e00*/  @!P6 IMAD.IADD R6, R6, 0x1, -R2 ;  /* 0x000000010606e824 */ /* 0x000fe200078e0a02 */
[----:B------:R-:W-:Y:S01]  /*0e10*/  ISETP.GT.U32.AND P6, PT, R2, R10, PT ;  /* 0x0000000a0200720c */ /* 0x000fe20003fc4070 */
[----:B------:R-:W-:Y:S01]  /*0e20*/  IMAD.HI.U32 R13, R4, R19, RZ ;  /* 0x00000013040d7227 */ /* 0x000fe200078e00ff */
[----:B------:R-:W-:-:S03]  /*0e30*/  ISETP.GE.AND P5, PT, R16, RZ, PT ;  /* 0x000000ff1000720c */ /* 0x000fc60003fa6270 */
[----:B------:R-:W-:Y:S02]  /*0e40*/  VIADD R16, R3, 0x72 ;  /* 0x0000007203107836 */ /* 0x000fe40000000000 */
[----:B------:R-:W-:Y:S01]  /*0e50*/  @!P0 IMAD.MOV R0, RZ, RZ, -R0 ;  /* 0x000000ffff008224 */ /* 0x000fe200078e0a00 */
[----:B------:R-:W-:Y:S01]  /*0e60*/  @!P2 LOP3.LUT R0, RZ, R48, RZ, 0x33, !PT ;  /* 0x00000030ff00a212 */ /* 0x000fe200078e33ff */
[----:B------:R-:W-:Y:S01]  /*0e70*/  IMAD.MOV R13, RZ, RZ, -R13 ;  /* 0x000000ffff0d7224 */ /* 0x000fe200078e0a0d */
[----:B------:R-:W-:Y:S01]  /*0e80*/  ISETP.GE.AND P2, PT, R15, RZ, PT ;  /* 0x000000ff0f00720c */ /* 0x000fe20003f46270 */
[----:B------:R-:W-:Y:S01]  /*0e90*/  @!P1 IMAD.IADD R9, R9, 0x1, -R2 ;  /* 0x0000000109099824 */ /* 0x000fe200078e0a02 */
[----:B------:R-:W-:Y:S01]  /*0ea0*/  IABS R15, R16 ;  /* 0x00000010000f7213 */ /* 0x000fe20000000000 */
[----:B------:R-:W-:Y:S01]  /*0eb0*/  IMAD R13, R2, R13, R19 ;  /* 0x0000000d020d7224 */ /* 0x000fe200078e0213 */
[----:B------:R-:W-:Y:S01]  /*0ec0*/  @!P6 IADD3 R10, R10, -R2, RZ ;  /* 0x800000020a0ae210 */ /* 0x000fe20007ffe0ff */
[----:B------:R-:W-:Y:S01]  /*0ed0*/  VIADD R22, R3, 0x6a ;  /* 0x0000006a03167836 */ /* 0x000fe20000000000 */
[----:B------:R-:W-:Y:S01]  /*0ee0*/  ISETP.GT.U32.AND P6, PT, R2, R9, PT ;  /* 0x000000090200720c */ /* 0x000fe20003fc4070 */
[----:B------:R-:W-:Y:S01]  /*0ef0*/  IMAD.HI.U32 R11, R4, R15, RZ ;  /* 0x0000000f040b7227 */ /* 0x000fe200078e00ff */
[----:B------:R-:W-:-:S02]  /*0f00*/  ISETP.GE.AND P0, PT, R12, RZ, PT ;  /* 0x000000ff0c00720c */ /* 0x000fc40003f06270 */
[----:B------:R-:W-:Y:S01]  /*0f10*/  ISETP.GE.AND P1, PT, R14, RZ, PT ;  /* 0x000000ff0e00720c */ /* 0x000fe20003f26270 */
[----:B------:R-:W-:-:S04]  /*0f20*/  IMAD.HI.U32 R12, R4, R17, RZ ;  /* 0x00000011040c7227 */ /* 0x000fc800078e00ff */
[----:B------:R-:W-:Y:S02]  /*0f30*/  IMAD.MOV R11, RZ, RZ, -R11 ;  /* 0x000000ffff0b7224 */ /* 0x000fe400078e0a0b */
[----:B------:R-:W-:Y:S02]  /*0f40*/  IMAD.MOV R12, RZ, RZ, -R12 ;  /* 0x000000ffff0c7224 */ /* 0x000fe400078e0a0c */
[----:B------:R-:W-:Y:S01]  /*0f50*/  @!P6 IMAD.IADD R9, R9, 0x1, -R2 ;  /* 0x000000010909e824 */ /* 0x000fe200078e0a02 */
[C---:B------:R-:W-:Y:S01]  /*0f60*/  ISETP.GT.U32.AND P6, PT, R2.reuse, R13, PT ;  /* 0x0000000d0200720c */ /* 0x040fe20003fc4070 */
[C---:B------:R-:W-:Y:S01]  /*0f70*/  IMAD R11, R2.reuse, R11, R15 ;  /* 0x0000000b020b7224 */ /* 0x040fe200078e020f */
[----:B------:R-:W-:Y:S01]  /*0f80*/  IABS R15, R21 ;  /* 0x00000015000f7213 */ /* 0x000fe20000000000 */
[----:B------:R-:W-:Y:S01]  /*0f90*/  @!P0 IMAD.MOV R8, RZ, RZ, -R8 ;  /* 0x000000ffff088224 */ /* 0x000fe200078e0a08 */
[C---:B------:R-:W-:Y:S01]  /*0fa0*/  ISETP.GT.U32.AND P0, PT, R2.reuse, R10, PT ;  /* 0x0000000a0200720c */ /* 0x040fe20003f04070 */
[C---:B------:R-:W-:Y:S01]  /*0fb0*/  IMAD R12, R2.reuse, R12, R17 ;  /* 0x0000000c020c7224 */ /* 0x040fe200078e0211 */
[----:B------:R-:W-:Y:S01]  /*0fc0*/  ISETP.GT.U32.AND P4, PT, R2, R11, PT ;  /* 0x0000000b0200720c */ /* 0x000fe20003f84070 */
[----:B------:R-:W-:Y:S01]  /*0fd0*/  IMAD.HI.U32 R14, R4, R15, RZ ;  /* 0x0000000f040e7227 */ /* 0x000fe200078e00ff */
[----:B------:R-:W-:-:S03]  /*0fe0*/  IABS R17, R22 ;  /* 0x0000001600117213 */ /* 0x000fc60000000000 */
[----:B------:R-:W-:Y:S01]  /*0ff0*/  @!P3 IMAD.MOV R5, RZ, RZ, -R5 ;  /* 0x000000ffff05b224 */ /* 0x000fe200078e0a05 */
[----:B------:R-:W-:Y:S01]  /*1000*/  ISETP.GT.U32.AND P3, PT, R2, R12, PT ;  /* 0x0000000c0200720c */ /* 0x000fe20003f64070 */
[----:B------:R-:W-:Y:S02]  /*1010*/  @!P6 IMAD.IADD R13, R13, 0x1, -R2 ;  /* 0x000000010d0de824 */ /* 0x000fe400078e0a02 */
[----:B------:R-:W-:Y:S02]  /*1020*/  IMAD.MOV R14, RZ, RZ, -R14 ;  /* 0x000000ffff0e7224 */ /* 0x000fe400078e0a0e */
[----:B------:R-:W-:Y:S01]  /*1030*/  @!P0 IADD3 R10, R10, -R2, RZ ;  /* 0x800000020a0a8210 */ /* 0x000fe20007ffe0ff */
[----:B------:R-:W-:Y:S01]  /*1040*/  @!P2 IMAD.MOV R6, RZ, RZ, -R6 ;  /* 0x000000ffff06a224 */ /* 0x000fe200078e0a06 */
[C---:B------:R-:W-:Y:S01]  /*1050*/  ISETP.GT.U32.AND P6, PT, R2.reuse, R13, PT ;  /* 0x0000000d0200720c */ /* 0x040fe20003fc4070 */
[----:B------:R-:W-:Y:S01]  /*1060*/  IMAD R14, R2, R14, R15 ;  /* 0x0000000e020e7224 */ /* 0x000fe200078e020f */
[----:B------:R-:W-:Y:S01]  /*1070*/  ISETP.GE.AND P0, PT, R18, RZ, PT ;  /* 0x000000ff1200720c */ /* 0x000fe20003f06270 */
[----:B------:R-:W-:Y:S01]  /*1080*/  IMAD.HI.U32 R15, R4, R17, RZ ;  /* 0x00000011040f7227 */ /* 0x000fe200078e00ff */
[----:B------:R-:W-:-:S03]  /*1090*/  ISETP.GE.AND P2, PT, R16, RZ, PT ;  /* 0x000000ff1000720c */ /* 0x000fc60003f46270 */
[--C-:B------:R-:W-:Y:S01]  /*10a0*/  @!P4 IMAD.IADD R11, R11, 0x1, -R2.reuse ;  /* 0x000000010b0bc824 */ /* 0x100fe200078e0a02 */
[----:B------:R-:W-:Y:S01]  /*10b0*/  ISETP.GE.AND P4, PT, R20, RZ, PT ;  /* 0x000000ff1400720c */ /* 0x000fe20003f86270 */
[----:B------:R-:W-:Y:S02]  /*10c0*/  VIADD R18, R3, 0x68 ;  /* 0x0000006803127836 */ /* 0x000fe40000000000 */
[----:B------:R-:W-:Y:S02]  /*10d0*/  IMAD.MOV R15, RZ, RZ, -R15 ;  /* 0x000000ffff0f7224 */ /* 0x000fe400078e0a0f */
[----:B------:R-:W-:Y:S01]  /*10e0*/  @!P3 IMAD.IADD R12, R12, 0x1, -R2 ;  /* 0x000000010c0cb824 */ /* 0x000fe200078e0a02 */
[C---:B------:R-:W-:Y:S01]  /*10f0*/  ISETP.GT.U32.AND P3, PT, R2.reuse, R11, PT ;  /* 0x0000000b0200720c */ /* 0x040fe20003f64070 */
[----:B------:R-:W-:Y:S01]  /*1100*/  @!P1 IMAD.MOV R10, RZ, RZ, -R10 ;  /* 0x000000ffff0a9224 */ /* 0x000fe200078e0a0a */
[----:B------:R-:W-:Y:S01]  /*1110*/  IABS R19, R18 ;  /* 0x0000001200137213 */ /* 0x000fe20000000000 */
[C---:B------:R-:W-:Y:S01]  /*1120*/  IMAD R15, R2.reuse, R15, R17 ;  /* 0x0000000f020f7224 */ /* 0x040fe200078e0211 */
[----:B------:R-:W-:Y:S01]  /*1130*/  ISETP.GT.U32.AND P1, PT, R2, R14, PT ;  /* 0x0000000e0200720c */ /* 0x000fe20003f24070 */
[----:B------:R-:W-:-:S02]  /*1140*/  @!P6 IMAD.IADD R13, R13, 0x1, -R2 ;  /* 0x000000010d0de824 */ /* 0x000fc400078e0a02 */
[----:B------:R-:W-:Y:S01]  /*1150*/  IMAD.HI.U32 R16, R4, R19, RZ ;  /* 0x0000001304107227 */ /* 0x000fe200078e00ff */
[----:B------:R-:W-:-:S03]  /*1160*/  ISETP.GT.U32.AND P6, PT, R2, R15, PT ;  /* 0x0000000f0200720c */ /* 0x000fc60003fc4070 */
[----:B------:R-:W-:Y:S01]  /*1170*/  @!P5 IMAD.MOV R9, RZ, RZ, -R9 ;  /* 0x000000ffff09d224 */ /* 0x000fe200078e0a09 */
[----:B------:R-:W-:Y:S01]  /*1180*/  ISETP.GT.U32.AND P5, PT, R2, R12, PT ;  /* 0x0000000c0200720c */ /* 0x000fe20003fa4070 */
[----:B------:R-:W-:Y:S01]  /*1190*/  IMAD.MOV R16, RZ, RZ, -R16 ;  /* 0x000000ffff107224 */ /* 0x000fe200078e0a10 */
[----:B------:R-:W-:Y:S01]  /*11a0*/  @!P3 IADD3 R11, R11, -R2, RZ ;  /* 0x800000020b0bb210 */ /* 0x000fe20007ffe0ff */
[----:B------:R-:W-:Y:S01]  /*11b0*/  VIADD R24, R3, 0x62 ;  /* 0x0000006203187836 */ /* 0x000fe20000000000 */
[----:B------:R-:W-:Y:S01]  /*11c0*/  ISETP.GE.AND P3, PT, R21, RZ, PT ;  /* 0x000000ff1500720c */ /* 0x000fe20003f66270 */
[--C-:B------:R-:W-:Y:S01]  /*11d0*/  @!P1 IMAD.IADD R14, R14, 0x1, -R2.reuse ;  /* 0x000000010e0e9824 */ /* 0x100fe200078e0a02 */
[----:B------:R-:W-:Y:S01]  /*11e0*/  ISETP.GE.AND P1, PT, R18, RZ, PT ;  /* 0x000000ff1200720c */ /* 0x000fe20003f26270 */
[C---:B------:R-:W-:Y:S01]  /*11f0*/  IMAD R16, R2.reuse, R16, R19 ;  /* 0x0000001002107224 */ /* 0x040fe200078e0213 */
[----:B------:R-:W-:Y:S01]  /*1200*/  IABS R25, R24 ;  /* 0x0000001800197213 */ /* 0x000fe20000000000 */
[----:B------:R-:W-:Y:S01]  /*1210*/  @!P2 IMAD.MOV R11, RZ, RZ, -R11 ;  /* 0x000000ffff0ba224 */ /* 0x000fe200078e0a0b */
[----:B------:R-:W-:Y:S01]  /*1220*/  @!P6 IADD3 R15, R15, -R2, RZ ;  /* 0x800000020f0fe210 */ /* 0x000fe20007ffe0ff */
[----:B------:R-:W-:Y:S01]  /*1230*/  VIADD R20, R3, 0x66 ;  /* 0x0000006603147836 */ /* 0x000fe20000000000 */
[----:B------:R-:W-:Y:S01]  /*1240*/  ISETP.GT.U32.AND P6, PT, R2, R14, PT ;  /* 0x0000000e0200720c */ /* 0x000fe20003fc4070 */
[----:B------:R-:W-:Y:S01]  /*1250*/  @!P5 IMAD.IADD R12, R12, 0x1, -R2 ;  /* 0x000000010c0cd824 */ /* 0x000fe200078e0a02 */
[----:B------:R-:W-:Y:S01]  /*1260*/  ISETP.GT.U32.AND P2, PT, R2, R16, PT ;  /* 0x000000100200720c */ /* 0x000fe20003f44070 */
[----:B------:R-:W-:Y:S01]  /*1270*/  IMAD.HI.U32 R19, R4, R25, RZ ;  /* 0x0000001904137227 */ /* 0x000fe200078e00ff */
[----:B------:R-:W-:-:S02]  /*1280*/  ISETP.GE.AND P5, PT, R22, RZ, PT ;  /* 0x000000ff1600720c */ /* 0x000fc40003fa6270 */
[----:B------:R-:W-:Y:S01]  /*1290*/  IABS R21, R20 ;  /* 0x0000001400157213 */ /* 0x000fe20000000000 */
[----:B------:R-:W-:Y:S01]  /*12a0*/  @!P0 IMAD.MOV R12, RZ, RZ, -R12 ;  /* 0x000000ffff0c8224 */ /* 0x000fe200078e0a0c */
[----:B------:R-:W-:Y:S01]  /*12b0*/  ISETP.GT.U32.AND P0, PT, R2, R15, PT ;  /* 0x0000000f0200720c */ /* 0x000fe20003f04070 */
[----:B------:R-:W-:Y:S01]  /*12c0*/  VIADD R22, R3, 0x64 ;  /* 0x0000006403167836 */ /* 0x000fe20000000000 */
[----:B------:R-:W-:Y:S01]  /*12d0*/  IADD3 R19, -R19, RZ, RZ ;  /* 0x000000ff13137210 */ /* 0x000fe20007ffe1ff */
[----:B------:R-:W-:-:S03]  /*12e0*/  IMAD.HI.U32 R17, R4, R21, RZ ;  /* 0x0000001504117227 */ /* 0x000fc600078e00ff */
[----:B------:R-:W-:Y:S01]  /*12f0*/  IABS R23, R22 ;  /* 0x0000001600177213 */ /* 0x000fe20000000000 */
[--C-:B------:R-:W-:Y:S02]  /*1300*/  @!P6 IMAD.IADD R14, R14, 0x1, -R2.reuse ;  /* 0x000000010e0ee824 */ /* 0x100fe400078e0a02 */
[----:B------:R-:W-:Y:S01]  /*1310*/  @!P2 IMAD.IADD R16, R16, 0x1, -R2 ;  /* 0x000000011010a824 */ /* 0x000fe200078e0a02 */
[----:B------:R-:W-:Y:S01]  /*1320*/  ISETP.GE.AND P2, PT, R24, RZ, PT ;  /* 0x000000ff1800720c */ /* 0x000fe20003f46270 */
[----:B------:R-:W-:Y:S02]  /*1330*/  @!P3 IMAD.MOV R14, RZ, RZ, -R14 ;  /* 0x000000ffff0eb224 */ /* 0x000fe400078e0a0e */
[----:B------:R-:W-:Y:S01]  /*1340*/  IMAD.HI.U32 R18, R4, R23, RZ ;  /* 0x0000001704127227 */ /* 0x000fe200078e00ff */
[----:B------:R-:W-:-:S03]  /*1350*/  ISETP.GT.U32.AND P3, PT, R2, R16, PT ;  /* 0x000000100200720c */ /* 0x000fc60003f64070 */
[----:B------:R-:W-:Y:S01]  /*1360*/  @!P0 IMAD.IADD R15, R15, 0x1, -R2 ;  /* 0x000000010f0f8824 */ /* 0x000fe200078e0a02 */
[----:B------:R-:W-:Y:S01]  /*1370*/  ISETP.GE.AND P0, PT, R22, RZ, PT ;  /* 0x000000ff1600720c */ /* 0x000fe20003f06270 */
[----:B------:R-:W-:Y:S02]  /*1380*/  IMAD.MOV R17, RZ, RZ, -R17 ;  /* 0x000000ffff117224 */ /* 0x000fe400078e0a11 */
[----:B------:R-:W-:Y:S01]  /*1390*/  IMAD.MOV R18, RZ, RZ, -R18 ;  /* 0x000000ffff127224 */ /* 0x000fe200078e0a12 */
[----:B------:R-:W-:Y:S01]  /*13a0*/  @!P5 IADD3 R15, -R15, RZ, RZ ;  /* 0x000000ff0f0fd210 */ /* 0x000fe20007ffe1ff */
[----:B------:R-:W-:Y:S02]  /*13b0*/  VIADD R22, R3, 0x60 ;  /* 0x0000006003167836 */ /* 0x000fe40000000000 */
[C---:B------:R-:W-:Y:S02]  /*13c0*/  IMAD R17, R2.reuse, R17, R21 ;  /* 0x0000001102117224 */ /* 0x040fe400078e0215 */
[C---:B------:R-:W-:Y:S01]  /*13d0*/  IMAD R18, R2.reuse, R18, R23 ;  /* 0x0000001202127224 */ /* 0x040fe200078e0217 */
[----:B------:R-:W-:Y:S01]  /*13e0*/  IABS R21, R22 ;  /* 0x0000001600157213 */ /* 0x000fe20000000000 */
[C---:B------:R-:W-:Y:S01]  /*13f0*/  IMAD R19, R2.reuse, R19, R25 ;  /* 0x0000001302137224 */ /* 0x040fe200078e0219 */
[----:B------:R-:W-:Y:S01]  /*1400*/  ISETP.GT.U32.AND P6, PT, R2, R17, PT ;  /* 0x000000110200720c */ /* 0x000fe20003fc4070 */
[----:B------:R-:W-:Y:S01]  /*1410*/  @!P4 IMAD.MOV R13, RZ, RZ, -R13 ;  /* 0x000000ffff0dc224 */ /* 0x000fe200078e0a0d */
[----:B------:R-:W-:Y:S01]  /*1420*/  ISETP.GE.AND P4, PT, R20, RZ, PT ;  /* 0x000000ff1400720c */ /* 0x000fe20003f86270 */
[----:B------:R-:W-:Y:S01]  /*1430*/  @!P3 IMAD.IADD R16, R16, 0x1, -R2 ;  /* 0x000000011010b824 */ /* 0x000fe200078e0a02 */
[----:B------:R-:W-:Y:S01]  /*1440*/  ISETP.GT.U32.AND P5, PT, R2, R18, PT ;  /* 0x000000120200720c */ /* 0x000fe20003fa4070 */
[----:B------:R-:W-:Y:S01]  /*1450*/  IMAD.HI.U32 R20, R4, R21, RZ ;  /* 0x0000001504147227 */ /* 0x000fe200078e00ff */
[----:B------:R-:W-:-:S03]  /*1460*/  ISETP.GT.U32.AND P3, PT, R2, R19, PT ;  /* 0x000000130200720c */ /* 0x000fc60003f64070 */
[----:B------:R-:W-:Y:S02]  /*1470*/  IMAD.MOV R20, RZ, RZ, -R20 ;  /* 0x000000ffff147224 */ /* 0x000fe400078e0a14 */
[C---:B------:R-:W-:Y:S02]  /*1480*/  VIADD R28, R3.reuse, 0x5a ;  /* 0x0000005a031c7836 */ /* 0x040fe40000000000 */
[----:B------:R-:W-:Y:S02]  /*1490*/  IMAD R20, R2, R20, R21 ;  /* 0x0000001402147224 */ /* 0x000fe400078e0215 */
[----:B------:R-:W-:Y:S01]  /*14a0*/  VIADD R24, R3, 0x5e ;  /* 0x0000005e03187836 */ /* 0x000fe20000000000 */
[----:B------:R-:W-:Y:S01]  /*14b0*/  IABS R29, R28 ;  /* 0x0000001c001d7213 */ /* 0x000fe20000000000 */
[--C-:B------:R-:W-:Y:S01]  /*14c0*/  @!P5 IMAD.IADD R18, R18, 0x1, -R2.reuse ;  /* 0x000000011212d824 */ /* 0x100fe200078e0a02 */
[----:B------:R-:W-:Y:S01]  /*14d0*/  ISETP.GT.U32.AND P5, PT, R2, R20, PT ;  /* 0x000000140200720c */ /* 0x000fe20003fa4070 */
[--C-:B------:R-:W-:Y:S01]  /*14e0*/  @!P3 IMAD.IADD R19, R19, 0x1, -R2.reuse ;  /* 0x000000011313b824 */ /* 0x100fe200078e0a02 */
[----:B------:R-:W-:Y:S01]  /*14f0*/  IABS R25, R24 ;  /* 0x0000001800197213 */ /* 0x000fe20000000000 */
[----:B------:R-:W-:-:S02]  /*1500*/  @!P6 IMAD.IADD R17, R17, 0x1, -R2 ;  /* 0x000000011111e824 */ /* 0x000fc400078e0a02 */
[----:B------:R-:W-:Y:S01]  /*1510*/  IMAD.HI.U32 R23, R4, R29, RZ ;  /* 0x0000001d04177227 */ /* 0x000fe200078e00ff */
[C---:B------:R-:W-:Y:S02]  /*1520*/  ISETP.GT.U32.AND P3, PT, R2.reuse, R19, PT ;  /* 0x000000130200720c */ /* 0x040fe40003f64070 */
[C---:B------:R-:W-:Y:S01]  /*1530*/  ISETP.GT.U32.AND P6, PT, R2.reuse, R17, PT ;  /* 0x000000110200720c */ /* 0x040fe20003fc4070 */
[----:B------:R-:W-:Y:S01]  /*1540*/  @!P1 IMAD.MOV R16, RZ, RZ, -R16 ;  /* 0x000000ffff109224 */ /* 0x000fe200078e0a10 */
[----:B------:R-:W-:Y:S01]  /*1550*/  ISETP.GT.U32.AND P1, PT, R2, R18, PT ;  /* 0x000000120200720c */ /* 0x000fe20003f24070 */
[----:B------:R-:W-:-:S04]  /*1560*/  IMAD.HI.U32 R21, R4, R25, RZ ;  /* 0x0000001904157227 */ /* 0x000fc800078e00ff */
[--C-:B------:R-:W-:Y:S02]  /*1570*/  @!P5 IMAD.IADD R20, R20, 0x1, -R2.reuse ;  /* 0x000000011414d824 */ /* 0x100fe400078e0a02 */
[----:B------:R-:W-:Y:S02]  /*1580*/  IMAD.MOV R23, RZ, RZ, -R23 ;  /* 0x000000ffff177224 */ /* 0x000fe400078e0a17 */
[----:B------:R-:W-:Y:S01]  /*1590*/  VIADD R26, R3, 0x5c ;  /* 0x0000005c031a7836 */ /* 0x000fe20000000000 */
[C---:B------:R-:W-:Y:S01]  /*15a0*/  ISETP.GT.U32.AND P5, PT, R2.reuse, R20, PT ;  /* 0x000000140200720c */ /* 0x040fe20003fa4070 */
[----:B------:R-:W-:Y:S02]  /*15b0*/  IMAD.MOV R21, RZ, RZ, -R21 ;  /* 0x000000ffff157224 */ /* 0x000fe400078e0a15 */
[----:B------:R-:W-:Y:S01]  /*15c0*/  @!P3 IMAD.IADD R19, R19, 0x1, -R2 ;  /* 0x000000011313b824 */ /* 0x000fe200078e0a02 */
[----:B------:R-:W-:Y:S01]  /*15d0*/  IABS R27, R26 ;  /* 0x0000001a001b7213 */ /* 0x000fe20000000000 */
[----:B------:R-:W-:-:S02]  /*15e0*/  IMAD R23, R2, R23, R29 ;  /* 0x0000001702177224 */ /* 0x000fc400078e021d */
[C---:B------:R-:W-:Y:S01]  /*15f0*/  IMAD R21, R2.reuse, R21, R25 ;  /* 0x0000001502157224 */ /* 0x040fe200078e0219 */
[----:B------:R-:W-:Y:S01]  /*1600*/  @!P2 IADD3 R19, -R19, RZ, RZ ;  /* 0x000000ff1313a210 */ /* 0x000fe20007ffe1ff */
[----:B------:R-:W-:Y:S01]  /*1610*/  VIADD R30, R3, 0x58 ;  /* 0x00000058031e7836 */ /* 0x000fe20000000000 */
[----:B------:R-:W-:Y:S01]  /*1620*/  ISETP.GT.U32.AND P2, PT, R2, R23, PT ;  /* 0x000000170200720c */ /* 0x000fe20003f44070 */
[--C-:B------:R-:W-:Y:S01]  /*1630*/  @!P6 IMAD.IADD R17, R17, 0x1, -R2.reuse ;  /* 0x000000011111e824 */ /* 0x100fe200078e0a02 */
[----:B------:R-:W-:Y:S01]  /*1640*/  ISETP.GE.AND P6, PT, R22, RZ, PT ;  /* 0x000000ff1600720c */ /* 0x000fe20003fc6270 */
[----:B------:R-:W-:Y:S01]  /*1650*/  @!P1 IMAD.IADD R18, R18, 0x1, -R2 ;  /* 0x0000000112129824 */ /* 0x000fe200078e0a02 */
[----:B------:R-:W-:Y:S01]  /*1660*/  ISETP.GT.U32.AND P1, PT, R2, R21, PT ;  /* 0x000000150200720c */ /* 0x000fe20003f24070 */
[----:B------:R-:W-:Y:S01]  /*1670*/  IMAD.HI.U32 R22, R4, R27, RZ ;  /* 0x0000001b04167227 */ /* 0x000fe200078e00ff */
[----:B------:R-:W-:-:S03]  /*1680*/  IABS R25, R30 ;  /* 0x0000001e00197213 */ /* 0x000fc60000000000 */
[----:B------:R-:W-:Y:S01]  /*1690*/  @!P5 IMAD.IADD R20, R20, 0x1, -R2 ;  /* 0x000000011414d824 */ /* 0x000fe200078e0a02 */
[----:B------:R-:W-:Y:S01]  /*16a0*/  IADD3 R22, -R22, RZ, RZ ;  /* 0x000000ff16167210 */ /* 0x000fe20007ffe1ff */
[----:B------:R-:W-:Y:S01]  /*16b0*/  @!P4 IMAD.MOV R17, RZ, RZ, -R17 ;  /* 0x000000ffff11c224 */ /* 0x000fe200078e0a11 */
[----:B------:R-:W-:Y:S01]  /*16c0*/  ISETP.GE.AND P5, PT, R28, RZ, PT ;  /* 0x000000ff1c00720c */ /* 0x000fe20003fa6270 */
[----:B------:R-:W-:Y:S01]  /*16d0*/  VIADD R28, R3, 0x56 ;  /* 0x00000056031c7836 */ /* 0x000fe20000000000 */
[----:B------:R-:W-:Y:S01]  /*16e0*/  ISETP.GE.AND P4, PT, R24, RZ, PT ;  /* 0x000000ff1800720c */ /* 0x000fe20003f86270 */
[----:B------:R-:W-:Y:S01]  /*16f0*/  IMAD.HI.U32 R24, R4, R25, RZ ;  /* 0x0000001904187227 */ /* 0x000fe200078e00ff */
[----:B------:R-:W-:-:S03]  /*1700*/  @!P6 IADD3 R20, -R20, RZ, RZ ;  /* 0x000000ff1414e210 */ /* 0x000fc60007ffe1ff */
[C---:B------:R-:W-:Y:S01]  /*1710*/  IMAD R22, R2.reuse, R22, R27 ;  /* 0x0000001602167224 */ /* 0x040fe200078e021b */
[----:B------:R-:W-:Y:S01]  /*1720*/  IABS R27, R28 ;  /* 0x0000001c001b7213 */ /* 0x000fe20000000000 */
[----:B------:R-:W-:Y:S02]  /*1730*/  @!P2 IMAD.IADD R23, R23, 0x1, -R2 ;  /* 0x000000011717a824 */ /* 0x000fe400078e0a02 */
[----:B------:R-:W-:Y:S01]  /*1740*/  IMAD.MOV R24, RZ, RZ, -R24 ;  /* 0x000000ffff187224 */ /* 0x000fe200078e0a18 */
[C---:B------:R-:W-:Y:S01]  /*1750*/  ISETP.GT.U32.AND P3, PT, R2.reuse, R22, PT ;  /* 0x000000160200720c */ /* 0x040fe20003f64070 */
[----:B------:R-:W-:Y:S01]  /*1760*/  @!P1 IMAD.IADD R21, R21, 0x1, -R2 ;  /* 0x0000000115159824 */ /* 0x000fe200078e0a02 */
[C---:B------:R-:W-:Y:S01]  /*1770*/  ISETP.GT.U32.AND P2, PT, R2.reuse, R23, PT ;  /* 0x000000170200720c */ /* 0x040fe20003f44070 */
[----:B------:R-:W-:Y:S02]  /*1780*/  VIADD R32, R3, 0x54 ;  /* 0x0000005403207836 */ /* 0x000fe40000000000 */
[C---:B------:R-:W-:Y:S01]  /*1790*/  IMAD R24, R2.reuse, R24, R25 ;  /* 0x0000001802187224 */ /* 0x040fe200078e0219 */
[----:B------:R-:W-:Y:S01]  /*17a0*/  ISETP.GT.U32.AND P1, PT, R2, R21, PT ;  /* 0x000000150200720c */ /* 0x000fe20003f24070 */
[----:B------:R-:W-:Y:S01]  /*17b0*/  IMAD.HI.U32 R25, R4, R27, RZ ;  /* 0x0000001b04197227 */ /* 0x000fe200078e00ff */
[----:B------:R-:W-:-:S02]  /*17c0*/  IABS R29, R32 ;  /* 0x00000020001d7213 */ /* 0x000fc40000000000 */
[----:B------:R-:W-:Y:S01]  /*17d0*/  ISETP.GT.U32.AND P6, PT, R2, R24, PT ;  /* 0x000000180200720c */ /* 0x000fe20003fc4070 */
[----:B------:R-:W-:Y:S02]  /*17e0*/  IMAD.MOV R25, RZ, RZ, -R25 ;  /* 0x000000ffff197224 */ /* 0x000fe400078e0a19 */
[----:B------:R-:W-:Y:S01]  /*17f0*/  @!P0 IMAD.MOV R18, RZ, RZ, -R18 ;  /* 0x000000ffff128224 */ /* 0x000fe200078e0a12 */
[----:B------:R-:W-:Y:S01]  /*1800*/  ISETP.GE.AND P0, PT, R26, RZ, PT ;  /* 0x000000ff1a00720c */ /* 0x000fe20003f06270 */
[----:B------:R-:W-:Y:S02]  /*1810*/  IMAD R25, R2, R25, R27 ;  /* 0x0000001902197224 */ /* 0x000fe400078e021b */
[----:B------:R-:W-:-:S04]  /*1820*/  IMAD.HI.U32 R26, R4, R29, RZ ;  /* 0x0000001d041a7227 */ /* 0x000fc800078e00ff */
[----:B------:R-:W-:Y:S01]  /*1830*/  @!P2 IMAD.IADD R23, R23, 0x1, -R2 ;  /* 0x000000011717a824 */ /* 0x000fe200078e0a02 */
[----:B------:R-:W-:Y:S01]  /*1840*/  ISETP.GT.U32.AND P2, PT, R2, R25, PT ;  /* 0x000000190200720c */ /* 0x000fe20003f44070 */
[----:B------:R-:W-:Y:S02]  /*1850*/  IMAD.MOV R26, RZ, RZ, -R26 ;  /* 0x000000ffff1a7224 */ /* 0x000fe400078e0a1a */
[--C-:B------:R-:W-:Y:S01]  /*1860*/  @!P1 IMAD.IADD R21, R21, 0x1, -R2.reuse ;  /* 0x0000000115159824 */ /* 0x100fe200078e0a02 */
[----:B------:R-:W-:Y:S01]  /*1870*/  ISETP.GE.AND P1, PT, R30, RZ, PT ;  /* 0x000000ff1e00720c */ /* 0x000fe20003f26270 */
[----:B------:R-:W-:Y:S02]  /*1880*/  VIADD R30, R3, 0x52 ;  /* 0x00000052031e7836 */ /* 0x000fe40000000000 */
[--C-:B------:R-:W-:Y:S01]  /*1890*/  @!P6 IMAD.IADD R24, R24, 0x1, -R2.reuse ;  /* 0x000000011818e824 */ /* 0x100fe200078e0a02 */
[----:B------:R-:W-:Y:S01]  /*18a0*/  @!P4 IADD3 R21, -R21, RZ, RZ ;  /* 0x000000ff1515c210 */ /* 0x000fe20007ffe1ff */
[C---:B------:R-:W-:Y:S01]  /*18b0*/  IMAD R26, R2.reuse, R26, R29 ;  /* 0x0000001a021a7224 */ /* 0x040fe200078e021d */
[----:B------:R-:W-:Y:S01]  /*18c0*/  IABS R31, R30 ;  /* 0x0000001e001f7213 */ /* 0x000fe20000000000 */
[----:B------:R-:W-:Y:S01]  /*18d0*/  @!P5 IMAD.MOV R23, RZ, RZ, -R23 ;  /* 0x000000ffff17d224 */ /* 0x000fe200078e0a17 */
[----:B------:R-:W-:Y:S01]  /*18e0*/  ISETP.GT.U32.AND P4, PT, R2, R24, PT ;  /* 0x000000180200720c */ /* 0x000fe20003f84070 */
[--C-:B------:R-:W-:Y:S01]  /*18f0*/  @!P3 IMAD.IADD R22, R22, 0x1, -R2.reuse ;  /* 0x000000011616b824 */ /* 0x100fe200078e0a02 */
[----:B------:R-:W-:Y:S01]  /*1900*/  ISETP.GT.U32.AND P5, PT, R2, R26, PT ;  /* 0x0000001a0200720c */ /* 0x000fe20003fa4070 */
[----:B------:R-:W-:Y:S01]  /*1910*/  @!P2 IMAD.IADD R25, R25, 0x1, -R2 ;  /* 0x000000011919a824 */ /* 0x000fe200078e0a02 */
[----:B------:R-:W-:Y:S01]  /*1920*/  ISETP.GE.AND P6, PT, R32, RZ, PT ;  /* 0x000000ff2000720c */ /* 0x000fe20003fc6270 */
[----:B------:R-:W-:Y:S01]  /*1930*/  IMAD.HI.U32 R27, R4, R31, RZ ;  /* 0x0000001f041b7227 */ /* 0x000fe200078e00ff */
[----:B------:R-:W-:-:S02]  /*1940*/  ISETP.GT.U32.AND P3, PT, R2, R22, PT ;  /* 0x000000160200720c */ /* 0x000fc40003f64070 */
[----:B------:R-:W-:Y:S01]  /*1950*/  ISETP.GT.U32.AND P2, PT, R2, R25, PT ;  /* 0x000000190200720c */ /* 0x000fe20003f44070 */
[----:B------:R-:W-:Y:S02]  /*1960*/  IMAD.MOV R27, RZ, RZ, -R27 ;  /* 0x000000ffff1b7224 */ /* 0x000fe400078e0a1b */
[----:B------:R-:W-:Y:S02]  /*1970*/  VIADD R29, R3, 0x4e ;  /* 0x0000004e031d7836 */ /* 0x000fe40000000000 */
[--C-:B------:R-:W-:Y:S02]  /*1980*/  @!P4 IMAD.IADD R24, R24, 0x1, -R2.reuse ;  /* 0x000000011818c824 */ /* 0x100fe400078e0a02 */
[----:B------:R-:W-:Y:S01]  /*1990*/  IMAD R27, R2, R27, R31 ;  /* 0x0000001b021b7224 */ /* 0x000fe200078e021f */
[----:B------:R-:W-:Y:S01]  /*19a0*/  IABS R33, R29 ;  /* 0x0000001d00217213 */ /* 0x000fe20000000000 */
[----:B------:R-:W-:Y:S02]  /*19b0*/  @!P5 IMAD.IADD R26, R26, 0x1, -R2 ;  /* 0x000000011a1ad824 */ /* 0x000fe400078e0a02 */
[----:B------:R-:W-:Y:S01]  /*19c0*/  @!P1 IMAD.MOV R24, RZ, RZ, -R24 ;  /* 0x000000ffff189224 */ /* 0x000fe200078e0a18 */
[----:B------:R-:W-:Y:S01]  /*19d0*/  ISETP.GT.U32.AND P1, PT, R2, R27, PT ;  /* 0x0000001b0200720c */ /* 0x000fe20003f24070 */
[--C-:B------:R-:W-:Y:S01]  /*19e0*/  @!P3 IMAD.IADD R22, R22, 0x1, -R2.reuse ;  /* 0x000000011616b824 */ /* 0x100fe200078e0a02 */
[----:B------:R-:W-:Y:S01]  /*19f0*/  ISETP.GT.U32.AND P5, PT, R2, R26, PT ;  /* 0x0000001a0200720c */ /* 0x000fe20003fa4070 */
[----:B------:R-:W-:Y:S01]  /*1a00*/  @!P2 IMAD.IADD R25, R25, 0x1, -R2 ;  /* 0x000000011919a824 */ /* 0x000fe200078e0a02 */
[----:B------:R-:W-:Y:S01]  /*1a10*/  ISETP.GE.AND P3, PT, R28, RZ, PT ;  /* 0x000000ff1c00720c */ /* 0x000fe20003f66270 */
[----:B------:R-:W-:Y:S01]  /*1a20*/  VIADD R28, R3, 0x50 ;  /* 0x00000050031c7836 */ /* 0x000fe20000000000 */
[----:B------:R-:W-:Y:S01]  /*1a30*/  ISETP.GE.AND P2, PT, R29, RZ, PT ;  /* 0x000000ff1d00720c */ /* 0x000fe20003f46270 */
[----:B------:R-:W-:-:S03]  /*1a40*/  IMAD.HI.U32 R29, R4, R33, RZ ;  /* 0x00000021041d7227 */ /* 0x000fc600078e00ff */
[----:B------:R-:W-:Y:S01]  /*1a50*/  ISETP.GE.AND P4, PT, R28, RZ, PT ;  /* 0x000000ff1c00720c */ /* 0x000fe20003f86270 */
[----:B------:R-:W-:Y:S01]  /*1a60*/  @!P0 IMAD.MOV R22, RZ, RZ, -R22 ;  /* 0x000000ffff168224 */ /* 0x000fe200078e0a16 */
[----:B------:R-:W-:Y:S01]  /*1a70*/  ISETP.GE.AND P0, PT, R30, RZ, PT ;  /* 0x000000ff1e00720c */ /* 0x000fe20003f06270 */
[----:B------:R-:W-:Y:S01]  /*1a80*/  IMAD.MOV R29, RZ, RZ, -R29 ;  /* 0x000000ffff1d7224 */ /* 0x000fe200078e0a1d */
[----:B------:R-:W-:Y:S01]  /*1a90*/  IADD3 R30, R3, 0x4c, RZ ;  /* 0x0000004c031e7810 */ /* 0x000fe20007ffe0ff */
[----:B------:R-:W-:Y:S01]  /*1aa0*/  @!P1 IMAD.IADD R27, R27, 0x1, -R2 ;  /* 0x000000011b1b9824 */ /* 0x000fe200078e0a02 */
[----:B------:R-:W-:Y:S01]  /*1ab0*/  IABS R28, R28 ;  /* 0x0000001c001c7213 */ /* 0x000fe20000000000 */
[----:B------:R-:W-:Y:S01]  /*1ac0*/  IMAD R29, R2, R29, R33 ;  /* 0x0000001d021d7224 */ /* 0x000fe200078e0221 */
[----:B------:R-:W-:Y:S01]  /*1ad0*/  @!P5 IADD3 R26, R26, -R2, RZ ;  /* 0x800000021a1ad210 */ /* 0x000fe20007ffe0ff */
[----:B------:R-:W-:Y:S01]  /*1ae0*/  @!P3 IMAD.MOV R25, RZ, RZ, -R25 ;  /* 0x000000ffff19b224 */ /* 0x000fe200078e0a19 */
[----:B------:R-:W-:Y:S01]  /*1af0*/  IABS R35, R30 ;  /* 0x0000001e00237213 */ /* 0x000fe20000000000 */
[----:B------:R-:W-:Y:S01]  /*1b00*/  IMAD.MOV.U32 R31, RZ, RZ, R28 ;  /* 0x000000ffff1f7224 */ /* 0x000fe200078e001c */
[----:B------:R-:W-:Y:S01]  /*1b10*/  ISETP.GE.AND P3, PT, R30, RZ, PT ;  /* 0x000000ff1e00720c */ /* 0x000fe20003f66270 */
[----:B------:R-:W-:Y:S01]  /*1b20*/  @!P6 IMAD.MOV R26, RZ, RZ, -R26 ;  /* 0x000000ffff1ae224 */ /* 0x000fe200078e0a1a */
[----:B------:R-:W-:Y:S01]  /*1b30*/  ISETP.GT.U32.AND P1, PT, R2, R27, PT ;  /* 0x0000001b0200720c */ /* 0x000fe20003f24070 */
[----:B------:R-:W-:Y:S01]  /*1b40*/  IMAD.HI.U32 R30, R4, R35, RZ ;  /* 0x00000023041e7227 */ /* 0x000fe200078e00ff */
[----:B------:R-:W-:-:S03]  /*1b50*/  ISETP.GT.U32.AND P6, PT, R2, R29, PT ;  /* 0x0000001d0200720c */ /* 0x000fc60003fc4070 */
[----:B------:R-:W-:-:S04]  /*1b60*/  IMAD.HI.U32 R28, R4, R31, RZ ;  /* 0x0000001f041c7227 */ /* 0x000fc800078e00ff */
[----:B------:R-:W-:Y:S02]  /*1b70*/  IMAD.MOV R30, RZ, RZ, -R30 ;  /* 0x000000ffff1e7224 */ /* 0x000fe400078e0a1e */
[----:B------:R-:W-:Y:S02]  /*1b80*/  IMAD.MOV R28, RZ, RZ, -R28 ;  /* 0x000000ffff1c7224 */ /* 0x000fe400078e0a1c */
[C---:B------:R-:W-:Y:S01]  /*1b90*/  IMAD R30, R2.reuse, R30, R35 ;  /* 0x0000001e021e7224 */ /* 0x040fe200078e0223 */
[----:B------:R-:W-:Y:S01]  /*1ba0*/  @!P1 IADD3 R27, R27, -R2, RZ ;  /* 0x800000021b1b9210 */ /* 0x000fe20007ffe0ff */
[C---:B------:R-:W-:Y:S02]  /*1bb0*/  IMAD R28, R2.reuse, R28, R31 ;  /* 0x0000001c021c7224 */ /* 0x040fe400078e021f */
[----:B------:R-:W-:Y:S01]  /*1bc0*/  VIADD R34, R3, 0x4a ;  /* 0x0000004a03227836 */ /* 0x000fe20000000000 */
[C---:B------:R-:W-:Y:S01]  /*1bd0*/  ISETP.GT.U32.AND P1, PT, R2.reuse, R30, PT ;  /* 0x0000001e0200720c */ /* 0x040fe20003f24070 */
[----:B------:R-:W-:Y:S01]  /*1be0*/  @!P6 IMAD.IADD R29, R29, 0x1, -R2 ;  /* 0x000000011d1de824 */ /* 0x000fe200078e0a02 */
[C---:B------:R-:W-:Y:S01]  /*1bf0*/  ISETP.GT.U32.AND P5, PT, R2.reuse, R28, PT ;  /* 0x0000001c0200720c */ /* 0x040fe20003fa4070 */
[C---:B------:R-:W-:Y:S01]  /*1c00*/  VIADD R36, R3.reuse, 0x48 ;  /* 0x0000004803247836 */ /* 0x040fe20000000000 */
[----:B------:R-:W-:Y:S01]  /*1c10*/  IABS R33, R34 ;  /* 0x0000002200217213 */ /* 0x000fe20000000000 */
[----:B------:R-:W-:Y:S01]  /*1c20*/  @!P0 IMAD.MOV R27, RZ, RZ, -R27 ;  /* 0x000000ffff1b8224 */ /* 0x000fe200078e0a1b */
[----:B------:R-:W-:Y:S01]  /*1c30*/  ISETP.GT.U32.AND P6, PT, R2, R29, PT ;  /* 0x0000001d0200720c */ /* 0x000fe20003fc4070 */
[----:B------:R-:W-:Y:S01]  /*1c40*/  VIADD R38, R3, 0x46 ;  /* 0x0000004603267836 */ /* 0x000fe20000000000 */
[----:B------:R-:W-:Y:S01]  /*1c50*/  IABS R35, R36 ;  /* 0x0000002400237213 */ /* 0x000fe20000000000 */
[----:B------:R-:W-:Y:S01]  /*1c60*/  IMAD.HI.U32 R31, R4, R33, RZ ;  /* 0x00000021041f7227 */ /* 0x000fe200078e00ff */
[----:B------:R-:W-:-:S02]  /*1c70*/  ISETP.GE.AND P0, PT, R34, RZ, PT ;  /* 0x000000ff2200720c */ /* 0x000fc40003f06270 */
[----:B------:R-:W-:Y:S01]  /*1c80*/  IABS R37, R38 ;  /* 0x0000002600257213 */ /* 0x000fe20000000000 */
[----:B------:R-:W-:Y:S02]  /*1c90*/  IMAD.MOV R31, RZ, RZ, -R31 ;  /* 0x000000ffff1f7224 */ /* 0x000fe400078e0a1f */
[--C-:B------:R-:W-:Y:S02]  /*1ca0*/  @!P1 IMAD.IADD R30, R30, 0x1, -R2.reuse ;  /* 0x000000011e1e9824 */ /* 0x100fe400078e0a02 */
[--C-:B------:R-:W-:Y:S02]  /*1cb0*/  @!P5 IMAD.IADD R28, R28, 0x1, -R2.reuse ;  /* 0x000000011c1cd824 */ /* 0x100fe400078e0a02 */
[C---:B------:R-:W-:Y:S01]  /*1cc0*/  IMAD R31, R2.reuse, R31, R33 ;  /* 0x0000001f021f7224 */ /* 0x040fe200078e0221 */
[C---:B------:R-:W-:Y:S01]  /*1cd0*/  ISETP.GT.U32.AND P1, PT, R2.reuse, R30, PT ;  /* 0x0000001e0200720c */ /* 0x040fe20003f24070 */
[----:B------:R-:W-:Y:S01]  /*1ce0*/  @!P6 IMAD.IADD R29, R29, 0x1, -R2 ;  /* 0x000000011d1de824 */ /* 0x000fe200078e0a02 */
[----:B------:R-:W-:Y:S01]  /*1cf0*/  ISETP.GT.U32.AND P5, PT, R2, R28, PT ;  /* 0x0000001c0200720c */ /* 0x000fe20003fa4070 */
[----:B------:R-:W-:Y:S01]  /*1d00*/  IMAD.HI.U32 R32, R4, R35, RZ ;  /* 0x0000002304207227 */ /* 0x000fe200078e00ff */
[----:B------:R-:W-:-:S03]  /*1d10*/  ISETP.GT.U32.AND P6, PT, R2, R31, PT ;  /* 0x0000001f0200720c */ /* 0x000fc60003fc4070 */
[----:B------:R-:W-:Y:S02]  /*1d20*/  IMAD.MOV R32, RZ, RZ, -R32 ;  /* 0x000000ffff207224 */ /* 0x000fe400078e0a20 */
[----:B------:R-:W-:Y:S02]  /*1d30*/  VIADD R34, R3, 0x44 ;  /* 0x0000004403227836 */ /* 0x000fe40000000000 */
[----:B------:R-:W-:Y:S02]  /*1d40*/  IMAD R32, R2, R32, R35 ;  /* 0x0000002002207224 */ /* 0x000fe400078e0223 */
[--C-:B------:R-:W-:Y:S01]  /*1d50*/  @!P1 IMAD.IADD R30, R30, 0x1, -R2.reuse ;  /* 0x000000011e1e9824 */ /* 0x100fe200078e0a02 */
[----:B------:R-:W-:Y:S01]  /*1d60*/  IABS R35, R34 ;  /* 0x0000002200237213 */ /* 0x000fe20000000000 */
[--C-:B------:R-:W-:Y:S01]  /*1d70*/  @!P5 IMAD.IADD R28, R28, 0x1, -R2.reuse ;  /* 0x000000011c1cd824 */ /* 0x100fe200078e0a02 */
[----:B------:R-:W-:Y:S01]  /*1d80*/  ISETP.GE.AND P5, PT, R36, RZ, PT ;  /* 0x000000ff2400720c */ /* 0x000fe20003fa6270 */
[----:B------:R-:W-:Y:S01]  /*1d90*/  @!P6 IMAD.IADD R31, R31, 0x1, -R2 ;  /* 0x000000011f1fe824 */ /* 0x000fe200078e0a02 */
[----:B------:R-:W-:Y:S01]  /*1da0*/  @!P3 IADD3 R30, -R30, RZ, RZ ;  /* 0x000000ff1e1eb210 */ /* 0x000fe20007ffe1ff */
[----:B------:R-:W-:Y:S01]  /*1db0*/  @!P4 IMAD.MOV R28, RZ, RZ, -R28 ;  /* 0x000000ffff1cc224 */ /* 0x000fe200078e0a1c */
[----:B------:R-:W-:Y:S01]  /*1dc0*/  ISETP.GT.U32.AND P4, PT, R2, R32, PT ;  /* 0x000000200200720c */ /* 0x000fe20003f84070 */
[----:B------:R-:W-:Y:S01]  /*1dd0*/  IMAD.HI.U32 R33, R4, R37, RZ ;  /* 0x0000002504217227 */ /* 0x000fe200078e00ff */
[----:B------:R-:W-:-:S02]  /*1de0*/  ISETP.GE.AND P6, PT, R34, RZ, PT ;  /* 0x000000ff2200720c */ /* 0x000fc40003fc6270 */
[----:B------:R-:W-:Y:S01]  /*1df0*/  ISETP.GT.U32.AND P3, PT, R2, R31, PT ;  /* 0x0000001f0200720c */ /* 0x000fe20003f64070 */
[----:B------:R-:W-:Y:S01]  /*1e00*/  IMAD.HI.U32 R34, R4, R35, RZ ;  /* 0x0000002304227227 */ /* 0x000fe200078e00ff */
[----:B------:R-:W-:-:S03]  /*1e10*/  IADD3 R33, -R33, RZ, RZ ;  /* 0x000000ff21217210 */ /* 0x000fc60007ffe1ff */
[----:B------:R-:W-:Y:S02]  /*1e20*/  IMAD.MOV R34, RZ, RZ, -R34 ;  /* 0x000000ffff227224 */ /* 0x000fe400078e0a22 */
[----:B------:R-:W-:Y:S01]  /*1e30*/  @!P2 IMAD.MOV R29, RZ, RZ, -R29 ;  /* 0x000000ffff1da224 */ /* 0x000fe200078e0a1d */
[----:B------:R-:W-:Y:S01]  /*1e40*/  ISETP.GE.AND P2, PT, R38, RZ, PT ;  /* 0x000000ff2600720c */ /* 0x000fe20003f46270 */
[----:B------:R-:W-:Y:S02]  /*1e50*/  IMAD R34, R2, R34, R35 ;  /* 0x0000002202227224 */ /* 0x000fe400078e0223 */
[--C-:B------:R-:W-:Y:S02]  /*1e60*/  @!P4 IMAD.IADD R32, R32, 0x1, -R2.reuse ;  /* 0x000000012020c824 */ /* 0x100fe400078e0a02 */
[----:B------:R-:W-:Y:S01]  /*1e70*/  @!P3 IMAD.IADD R31, R31, 0x1, -R2 ;  /* 0x000000011f1fb824 */ /* 0x000fe200078e0a02 */
[C---:B------:R-:W-:Y:S01]  /*1e80*/  ISETP.GT.U32.AND P3, PT, R2.reuse, R34, PT ;  /* 0x000000220200720c */ /* 0x040fe20003f64070 */
[C---:B------:R-:W-:Y:S01]  /*1e90*/  IMAD R33, R2.reuse, R33, R37 ;  /* 0x0000002102217224 */ /* 0x040fe200078e0225 */
[----:B------:R-:W-:Y:S01]  /*1ea0*/  ISETP.GT.U32.AND P4, PT, R2, R32, PT ;  /* 0x000000200200720c */ /* 0x000fe20003f84070 */
[----:B------:R-:W-:-:S02]  /*1eb0*/  VIADD R38, R3, 0x40 ;  /* 0x0000004003267836 */ /* 0x000fc40000000000 */
[C---:B------:R-:W-:Y:S01]  /*1ec0*/  VIADD R36, R3.reuse, 0x42 ;  /* 0x0000004203247836 */ /* 0x040fe20000000000 */
[----:B------:R-:W-:Y:S01]  /*1ed0*/  ISETP.GT.U32.AND P1, PT, R2, R33, PT ;  /* 0x000000210200720c */ /* 0x000fe20003f24070 */
[----:B------:R-:W-:Y:S01]  /*1ee0*/  @!P0 IMAD.MOV R31, RZ, RZ, -R31 ;  /* 0x000000ffff1f8224 */ /* 0x000fe200078e0a1f */
[----:B------:R-:W-:Y:S01]  /*1ef0*/  IABS R41, R38 ;  /* 0x0000002600297213 */ /* 0x000fe20000000000 */
[C---:B------:R-:W-:Y:S01]  /*1f00*/  VIADD R40, R3.reuse, 0x3e ;  /* 0x0000003e03287836 */ /* 0x040fe20000000000 */
[----:B------:R-:W-:Y:S01]  /*1f10*/  IABS R39, R36 ;  /* 0x0000002400277213 */ /* 0x000fe20000000000 */
[----:B------:R-:W-:Y:S02]  /*1f20*/  VIADD R46, R3, 0x3a ;  /* 0x0000003a032e7836 */ /* 0x000fe40000000000 */
[--C-:B------:R-:W-:Y:S01]  /*1f30*/  @!P3 IMAD.IADD R34, R34, 0x1, -R2.reuse ;  /* 0x000000012222b824 */ /* 0x100fe200078e0a02 */
[----:B------:R-:W-:Y:S01]  /*1f40*/  IABS R47, R40 ;  /* 0x00000028002f7213 */ /* 0x000fe20000000000 */
[----:B------:R-:W-:Y:S01]  /*1f50*/  @!P4 IMAD.IADD R32, R32, 0x1, -R2 ;  /* 0x000000012020c824 */ /* 0x000fe200078e0a02 */
[----:B------:R-:W-:Y:S01]  /*1f60*/  ISETP.GE.AND P4, PT, R36, RZ, PT ;  /* 0x000000ff2400720c */ /* 0x000fe20003f86270 */
[----:B------:R-:W-:Y:S01]  /*1f70*/  IMAD.HI.U32 R36, R4, R41, RZ ;  /* 0x0000002904247227 */ /* 0x000fe200078e00ff */
[----:B------:R-:W-:-:S02]  /*1f80*/  ISETP.GT.U32.AND P0, PT, R2, R34, PT ;  /* 0x000000220200720c */ /* 0x000fc40003f04070 */
[----:B------:R-:W-:Y:S01]  /*1f90*/  IABS R51, R46 ;  /* 0x0000002e00337213 */ /* 0x000fe20000000000 */
[----:B------:R-:W-:Y:S01]  /*1fa0*/  IMAD.MOV R36, RZ, RZ, -R36 ;  /* 0x000000ffff247224 */ /* 0x000fe200078e0a24 */
[----:B------:R-:W-:Y:S01]  /*1fb0*/  ISETP.GE.AND P3, PT, R40, RZ, PT ;  /* 0x000000ff2800720c */ /* 0x000fe20003f66270 */
[----:B------:R-:W-:Y:S02]  /*1fc0*/  @!P1 IMAD.IADD R33, R33, 0x1, -R2 ;  /* 0x0000000121219824 */ /* 0x000fe400078e0a02 */
[----:B------:R-:W-:Y:S02]  /*1fd0*/  IMAD R36, R2, R36, R41 ;  /* 0x0000002402247224 */ /* 0x000fe400078e0229 */
[----:B------:R-:W-:Y:S01]  /*1fe0*/  IMAD.HI.U32 R35, R4, R39, RZ ;  /* 0x0000002704237227 */ /* 0x000fe200078e00ff */
[----:B------:R-:W-:-:S03]  /*1ff0*/  ISETP.GT.U32.AND P1, PT, R2, R33, PT ;  /* 0x000000210200720c */ /* 0x000fc60003f24070 */
[----:B------:R-:W-:Y:S01]  /*2000*/  @!P0 IMAD.IADD R34, R34, 0x1, -R2 ;  /* 0x0000000122228824 */ /* 0x000fe200078e0a02 */
[----:B------:R-:W-:Y:S01]  /*2010*/  ISETP.GT.U32.AND P0, PT, R2, R36, PT ;  /* 0x000000240200720c */ /* 0x000fe20003f04070 */
[----:B------:R-:W-:Y:S01]  /*2020*/  IMAD.HI.U32 R37, R4, R47, RZ ;  /* 0x0000002f04257227 */ /* 0x000fe200078e00ff */
[----:B------:R-:W-:-:S03]  /*2030*/  IADD3 R35, -R35, RZ, RZ ;  /* 0x000000ff23237210 */ /* 0x000fc60007ffe1ff */
[----:B------:R-:W-:Y:S02]  /*2040*/  IMAD.MOV R37, RZ, RZ, -R37 ;  /* 0x000000ffff257224 */ /* 0x000fe400078e0a25 */
[C---:B------:R-:W-:Y:S02]  /*2050*/  IMAD R35, R2.reuse, R35, R39 ;  /* 0x0000002302237224 */ /* 0x040fe400078e0227 */
[----:B------:R-:W-:Y:S02]  /*2060*/  IMAD R39, R2, R37, R47 ;  /* 0x0000002502277224 */ /* 0x000fe400078e022f */
[----:B------:R-:W-:Y:S02]  /*2070*/  VIADD R37, R3, 0x3c ;  /* 0x0000003c03257836 */ /* 0x000fe40000000000 */
[--C-:B------:R-:W-:Y:S01]  /*2080*/  @!P1 IMAD.IADD R33, R33, 0x1, -R2.reuse ;  /* 0x0000000121219824 */ /* 0x100fe200078e0a02 */
[----:B------:R-:W-:Y:S01]  /*2090*/  ISETP.GE.AND P1, PT, R38, RZ, PT ;  /* 0x000000ff2600720c */ /* 0x000fe20003f26270 */
[----:B------:R-:W-:Y:S01]  /*20a0*/  @!P0 IMAD.IADD R36, R36, 0x1, -R2 ;  /* 0x0000000124248824 */ /* 0x000fe200078e0a02 */
[----:B------:R-:W-:Y:S01]  /*20b0*/  IABS R47, R37 ;  /* 0x00000025002f7213 */ /* 0x000fe20000000000 */
[----:B------:R-:W-:Y:S01]  /*20c0*/  @!P5 IMAD.MOV R32, RZ, RZ, -R32 ;  /* 0x000000ffff20d224 */ /* 0x000fe200078e0a20 */
[----:B------:R-:W-:Y:S01]  /*20d0*/  ISETP.GT.U32.AND P5, PT, R2, R35, PT ;  /* 0x000000230200720c */ /* 0x000fe20003fa4070 */
[----:B------:R-:W-:Y:S01]  /*20e0*/  @!P2 IMAD.MOV R33, RZ, RZ, -R33 ;  /* 0x000000ffff21a224 */ /* 0x000fe200078e0a21 */
[----:B------:R-:W-:Y:S01]  /*20f0*/  ISETP.GE.AND P2, PT, R37, RZ, PT ;  /* 0x000000ff2500720c */ /* 0x000fe20003f46270 */
[----:B------:R-:W-:Y:S01]  /*2100*/  IMAD.HI.U32 R37, R4, R47, RZ ;  /* 0x0000002f04257227 */ /* 0x000fe200078e00ff */
[----:B------:R-:W-:-:S03]  /*2110*/  ISETP.GT.U32.AND P0, PT, R2, R36, PT ;  /* 0x000000240200720c */ /* 0x000fc60003f04070 */
[----:B------:R-:W-:-:S04]  /*2120*/  IMAD.HI.U32 R38, R4, R51, RZ ;  /* 0x0000003304267227 */ /* 0x000fc800078e00ff */
[----:B------:R-:W-:Y:S02]  /*2130*/  IMAD.MOV R37, RZ, RZ, -R37 ;  /* 0x000000ffff257224 */ /* 0x000fe400078e0a25 */
[----:B------:R-:W-:Y:S02]  /*2140*/  IMAD.MOV R44, RZ, RZ, -R38 ;  /* 0x000000ffff2c7224 */ /* 0x000fe400078e0a26 */
[----:B------:R-:W-:Y:S01]  /*2150*/  @!P6 IMAD.MOV R34, RZ, RZ, -R34 ;  /* 0x000000ffff22e224 */ /* 0x000fe200078e0a22 */
[C---:B------:R-:W-:Y:S01]  /*2160*/  ISETP.GT.U32.AND P6, PT, R2.reuse, R39, PT ;  /* 0x000000270200720c */ /* 0x040fe20003fc4070 */
[----:B------:R-:W-:Y:S02]  /*2170*/  IMAD R38, R2, R37, R47 ;  /* 0x0000002502267224 */ /* 0x000fe400078e022f */
[--C-:B------:R-:W-:Y:S02]  /*2180*/  @!P5 IMAD.IADD R35, R35, 0x1, -R2.reuse ;  /* 0x000000012323d824 */ /* 0x100fe400078e0a02 */
[----:B------:R-:W-:Y:S01]  /*2190*/  @!P0 IMAD.IADD R36, R36, 0x1, -R2 ;  /* 0x0000000124248824 */ /* 0x000fe200078e0a02 */
[----:B------:R-:W-:Y:S01]  /*21a0*/  ISETP.GT.U32.AND P0, PT, R2, R38, PT ;  /* 0x000000260200720c */ /* 0x000fe20003f04070 */
[----:B------:R-:W-:Y:S01]  /*21b0*/  IMAD.HI.U32 R40, R4, R53, RZ ;  /* 0x0000003504287227 */ /* 0x000fe200078e00ff */
[----:B------:R-:W-:-:S03]  /*21c0*/  ISETP.GT.U32.AND P5, PT, R2, R35, PT ;  /* 0x000000230200720c */ /* 0x000fc60003fa4070 */
[C---:B------:R-:W-:Y:S01]  /*21d0*/  VIADD R52, R3.reuse, 0x36 ;  /* 0x0000003603347836 */ /* 0x040fe20000000000 */
[----:B------:R-:W-:Y:S01]  /*21e0*/  IADD3 R40, -R40, RZ, RZ ;  /* 0x000000ff28287210 */ /* 0x000fe20007ffe1ff */
[C---:B------:R-:W-:Y:S02]  /*21f0*/  IMAD R37, R2.reuse, R44, R51 ;  /* 0x0000002c02257224 */ /* 0x040fe400078e0233 */
[C---:B------:R-:W-:Y:S01]  /*2200*/  VIADD R54, R3.reuse, 0x34 ;  /* 0x0000003403367836 */ /* 0x040fe20000000000 */
[----:B------:R-:W-:Y:S01]  /*2210*/  IABS R55, R52 ;  /* 0x0000003400377213 */ /* 0x000fe20000000000 */
[----:B------:R-:W-:Y:S02]  /*2220*/  VIADD R56, R3, 0x32 ;  /* 0x0000003203387836 */ /* 0x000fe40000000000 */
[--C-:B------:R-:W-:Y:S01]  /*2230*/  @!P6 IMAD.IADD R39, R39, 0x1, -R2.reuse ;  /* 0x000000012727e824 */ /* 0x100fe200078e0a02 */
[C---:B------:R-:W-:Y:S01]  /*2240*/  ISETP.GT.U32.AND P6, PT, R2.reuse, R37, PT ;  /* 0x000000250200720c */ /* 0x040fe20003fc4070 */
[----:B------:R-:W-:Y:S01]  /*2250*/  IMAD R40, R2, R40, R53 ;  /* 0x0000002802287224 */ /* 0x000fe200078e0235 */
[----:B------:R-:W-:Y:S01]  /*2260*/  IABS R47, R54 ;  /* 0x00000036002f7213 */ /* 0x000fe20000000000 */
[----:B------:R-:W-:Y:S01]  /*2270*/  @!P0 IMAD.IADD R38, R38, 0x1, -R2 ;  /* 0x0000000126268824 */ /* 0x000fe200078e0a02 */
[----:B------:R-:W-:Y:S01]  /*2280*/  IABS R51, R56 ;  /* 0x0000003800337213 */ /* 0x000fe20000000000 */
[----:B------:R-:W-:Y:S01]  /*2290*/  IMAD.HI.U32 R41, R4, R55, RZ ;  /* 0x0000003704297227 */ /* 0x000fe200078e00ff */
[----:B------:R-:W-:-:S03]  /*22a0*/  ISETP.GT.U32.AND P0, PT, R2, R39, PT ;  /* 0x000000270200720c */ /* 0x000fc60003f04070 */
[----:B------:R-:W-:Y:S01]  /*22b0*/  @!P5 IMAD.IADD R35, R35, 0x1, -R2 ;  /* 0x000000012323d824 */ /* 0x000fe200078e0a02 */
[----:B------:R-:W-:Y:S01]  /*22c0*/  ISETP.GE.AND P5, PT, R46, RZ, PT ;  /* 0x000000ff2e00720c */ /* 0x000fe20003fa6270 */
[----:B------:R-:W-:Y:S01]  /*22d0*/  @!P1 IMAD.MOV R36, RZ, RZ, -R36 ;  /* 0x000000ffff249224 */ /* 0x000fe200078e0a24 */
[----:B------:R-:W-:Y:S01]  /*22e0*/  ISETP.GT.U32.AND P1, PT, R2, R40, PT ;  /* 0x000000280200720c */ /* 0x000fe20003f24070 */
[----:B------:R-:W-:-:S04]  /*22f0*/  IMAD.HI.U32 R44, R4, R47, RZ ;  /* 0x0000002f042c7227 */ /* 0x000fc800078e00ff */
[----:B------:R-:W-:Y:S02]  /*2300*/  IMAD.MOV R41, RZ, RZ, -R41 ;  /* 0x000000ffff297224 */ /* 0x000fe400078e0a29 */
[----:B------:R-:W-:Y:S01]  /*2310*/  IMAD.HI.U32 R46, R4, R51, RZ ;  /* 0x00000033042e7227 */ /* 0x000fe200078e00ff */
[----:B------:R-:W-:-:S03]  /*2320*/  @!P0 IADD3 R39, R39, -R2, RZ ;  /* 0x8000000227278210 */ /* 0x000fc60007ffe0ff */
[----:B------:R-:W-:Y:S02]  /*2330*/  IMAD.MOV R44, RZ, RZ, -R44 ;  /* 0x000000ffff2c7224 */ /* 0x000fe400078e0a2c */
[C---:B------:R-:W-:Y:S01]  /*2340*/  IMAD R41, R2.reuse, R41, R55 ;  /* 0x0000002902297224 */ /* 0x040fe200078e0237 */
[----:B------:R-:W-:Y:S01]  /*2350*/  IABS R55, R58 ;  /* 0x0000003a00377213 */ /* 0x000fe20000000000 */
[----:B------:R-:W-:Y:S02]  /*2360*/  IMAD.MOV R48, RZ, RZ, -R46 ;  /* 0x000000ffff307224 */ /* 0x000fe400078e0a2e */
[----:B------:R-:W-:Y:S01]  /*2370*/  @!P6 IMAD.IADD R37, R37, 0x1, -R2 ;  /* 0x000000012525e824 */ /* 0x000fe200078e0a02 */
[C---:B------:R-:W-:Y:S01]  /*2380*/  ISETP.GT.U32.AND P6, PT, R2.reuse, R38, PT ;  /* 0x000000260200720c */ /* 0x040fe20003fc4070 */
[C---:B------:R-:W-:Y:S01]  /*2390*/  IMAD R46, R2.reuse, R44, R47 ;  /* 0x0000002c022e7224 */ /* 0x040fe200078e022f */
[C---:B------:R-:W-:Y:S01]  /*23a0*/  ISETP.GT.U32.AND P0, PT, R2.reuse, R41, PT ;  /* 0x000000290200720c */ /* 0x040fe20003f04070 */
[----:B------:R-:W-:-:S02]  /*23b0*/  IMAD R44, R2, R48, R51 ;  /* 0x00000030022c7224 */ /* 0x000fc400078e0233 */
[----:B------:R-:W-:Y:S02]  /*23c0*/  @!P1 IMAD.IADD R40, R40, 0x1, -R2 ;  /* 0x0000000128289824 */ /* 0x000fe400078e0a02 */
[----:B------:R-:W-:Y:S01]  /*23d0*/  VIADD R57, R3, 0x30 ;  /* 0x0000003003397836 */ /* 0x000fe20000000000 */
[C---:B------:R-:W-:Y:S01]  /*23e0*/  ISETP.GT.U32.AND P1, PT, R2.reuse, R44, PT ;  /* 0x0000002c0200720c */ /* 0x040fe20003f24070 */
[----:B------:R-:W-:Y:S01]  /*23f0*/  @!P4 IMAD.MOV R35, RZ, RZ, -R35 ;  /* 0x000000ffff23c224 */ /* 0x000fe200078e0a23 */
[----:B------:R-:W-:Y:S01]  /*2400*/  ISETP.GT.U32.AND P4, PT, R2, R37, PT ;  /* 0x000000250200720c */ /* 0x000fe20003f84070 */
[----:B------:R-:W-:Y:S01]  /*2410*/  IMAD.HI.U32 R48, R4, R55, RZ ;  /* 0x0000003704307227 */ /* 0x000fe200078e00ff */
[----:B------:R-:W-:-:S03]  /*2420*/  IABS R53, R57 ;  /* 0x0000003900357213 */ /* 0x000fc60000000000 */
[--C-:B------:R-:W-:Y:S01]  /*2430*/  @!P6 IMAD.IADD R38, R38, 0x1, -R2.reuse ;  /* 0x000000012626e824 */ /* 0x100fe200078e0a02 */
[----:B------:R-:W-:Y:S01]  /*2440*/  ISETP.GT.U32.AND P6, PT, R2, R46, PT ;  /* 0x0000002e0200720c */ /* 0x000fe20003fc4070 */
[----:B------:R-:W-:Y:S01]  /*2450*/  @!P0 IMAD.IADD R41, R41, 0x1, -R2 ;  /* 0x0000000129298824 */ /* 0x000fe200078e0a02 */
[----:B------:R-:W-:Y:S01]  /*2460*/  ISETP.GE.AND P0, PT, R52, RZ, PT ;  /* 0x000000ff3400720c */ /* 0x000fe20003f06270 */
[----:B------:R-:W-:-:S04]  /*2470*/  IMAD.HI.U32 R47, R4, R53, RZ ;  /* 0x00000035042f7227 */ /* 0x000fc800078e00ff */
[----:B------:R-:W-:Y:S01]  /*2480*/  @!P1 IMAD.IADD R44, R44, 0x1, -R2 ;  /* 0x000000012c2c9824 */ /* 0x000fe200078e0a02 */
[----:B------:R-:W-:Y:S01]  /*2490*/  ISETP.GT.U32.AND P1, PT, R2, R41, PT ;  /* 0x000000290200720c */ /* 0x000fe20003f24070 */
[----:B------:R-:W-:Y:S02]  /*24a0*/  IMAD.MOV R48, RZ, RZ, -R48 ;  /* 0x000000ffff307224 */ /* 0x000fe400078e0a30 */
[----:B------:R-:W-:Y:S02]  /*24b0*/  IMAD.MOV R47, RZ, RZ, -R47 ;  /* 0x000000ffff2f7224 */ /* 0x000fe400078e0a2f */
[--C-:B------:R-:W-:Y:S01]  /*24c0*/  @!P6 IMAD.IADD R46, R46, 0x1, -R2.reuse ;  /* 0x000000012e2ee824 */ /* 0x100fe200078e0a02 */
[C---:B------:R-:W-:Y:S01]  /*24d0*/  ISETP.GT.U32.AND P6, PT, R2.reuse, R40, PT ;  /* 0x000000280200720c */ /* 0x040fe20003fc4070 */
[----:B------:R-:W-:Y:S02]  /*24e0*/  VIADD R52, R3, 0x2c ;  /* 0x0000002c03347836 */ /* 0x000fe40000000000 */
[----:B------:R-:W-:Y:S01]  /*24f0*/  IMAD R51, R2, R48, R55 ;  /* 0x0000003002337224 */ /* 0x000fe200078e0237 */
[----:B------:R-:W-:Y:S01]  /*2500*/  IABS R55, R59 ;  /* 0x0000003b00377213 */ /* 0x000fe20000000000 */
[--C-:B------:R-:W-:Y:S01]  /*2510*/  @!P4 IMAD.IADD R37, R37, 0x1, -R2.reuse ;  /* 0x000000012525c824 */ /* 0x100fe200078e0a02 */
[----:B------:R-:W-:Y:S01]  /*2520*/  ISETP.GE.AND P4, PT, R50, RZ, PT ;  /* 0x000000ff3200720c */ /* 0x000fe20003f86270 */
[C---:B------:R-:W-:Y:S01]  /*2530*/  IMAD R47, R2.reuse, R47, R53 ;  /* 0x0000002f022f7224 */ /* 0x040fe200078e0235 */
[----:B------:R-:W-:Y:S01]  /*2540*/  IABS R53, R52 ;  /* 0x0000003400357213 */ /* 0x000fe20000000000 */
[----:B------:R-:W-:Y:S01]  /*2550*/  @!P3 IMAD.MOV R39, RZ, RZ, -R39 ;  /* 0x000000ffff27b224 */ /* 0x000fe200078e0a27 */
[C---:B------:R-:W-:Y:S01]  /*2560*/  ISETP.GT.U32.AND P3, PT, R2.reuse, R46, PT ;  /* 0x0000002e0200720c */ /* 0x040fe20003f64070 */
[----:B------:R-:W-:Y:S01]  /*2570*/  @!P1 IMAD.IADD R41, R41, 0x1, -R2 ;  /* 0x0000000129299824 */ /* 0x000fe200078e0a02 */
[C---:B------:R-:W-:Y:S01]  /*2580*/  ISETP.GT.U32.AND P1, PT, R2.reuse, R51, PT ;  /* 0x000000330200720c */ /* 0x040fe20003f24070 */
[----:B------:R-:W-:Y:S01]  /*2590*/  @!P5 IMAD.MOV R37, RZ, RZ, -R37 ;  /* 0x000000ffff25d224 */ /* 0x000fe200078e0a25 */
[----:B------:R-:W-:Y:S01]  /*25a0*/  ISETP.GT.U32.AND P5, PT, R2, R47, PT ;  /* 0x0000002f0200720c */ /* 0x000fe20003fa4070 */
[----:B------:R-:W-:Y:S01]  /*25b0*/  IMAD.HI.U32 R48, R4, R53, RZ ;  /* 0x0000003504307227 */ /* 0x000fe200078e00ff */
[----:B------:R-:W-:-:S03]  /*25c0*/  @!P0 IADD3 R41, -R41, RZ, RZ ;  /* 0x000000ff29298210 */ /* 0x000fc60007ffe1ff */
[----:B------:R-:W-:Y:S01]  /*25d0*/  @!P2 IMAD.MOV R38, RZ, RZ, -R38 ;  /* 0x000000ffff26a224 */ /* 0x000fe200078e0a26 */
[----:B------:R-:W-:Y:S01]  /*25e0*/  ISETP.GT.U32.AND P2, PT, R2, R44, PT ;  /* 0x0000002c0200720c */ /* 0x000fe20003f44070 */
[----:B------:R-:W-:Y:S01]  /*25f0*/  @!P6 IMAD.IADD R40, R40, 0x1, -R2 ;  /* 0x000000012828e824 */ /* 0x000fe200078e0a02 */
[----:B------:R-:W-:Y:S01]  /*2600*/  ISETP.GE.AND P6, PT, R54, RZ, PT ;  /* 0x000000ff3600720c */ /* 0x000fe20003fc6270 */
[----:B------:R-:W-:Y:S01]  /*2610*/  IMAD.MOV R50, RZ, RZ, -R48 ;  /* 0x000000ffff327224 */ /* 0x000fe200078e0a30 */
[----:B------:R-:W-:Y:S01]  /*2620*/  @!P3 IADD3 R46, R46, -R2, RZ ;  /* 0x800000022e2eb210 */ /* 0x000fe20007ffe0ff */
[----:B------:R-:W-:Y:S01]  /*2630*/  IMAD.HI.U32 R48, R4, R55, RZ ;  /* 0x0000003704307227 */ /* 0x000fe200078e00ff */
[----:B------:R-:W-:-:S03]  /*2640*/  ISETP.GE.AND P3, PT, R56, RZ, PT ;  /* 0x000000ff3800720c */ /* 0x000fc60003f66270 */
[--C-:B------:R-:W-:Y:S02]  /*2650*/  @!P1 IMAD.IADD R51, R51, 0x1, -R2.reuse ;  /* 0x0000000133339824 */ /* 0x100fe400078e0a02 */
[----:B------:R-:W-:Y:S01]  /*2660*/  @!P5 IMAD.IADD R47, R47, 0x1, -R2 ;  /* 0x000000012f2fd824 */ /* 0x000fe200078e0a02 */
[----:B------:R-:W-:Y:S01]  /*2670*/  ISETP.GE.AND P5, PT, R58, RZ, PT ;  /* 0x000000ff3a00720c */ /* 0x000fe20003fa6270 */
[C---:B------:R-:W-:Y:S02]  /*2680*/  IMAD R53, R2.reuse, R50, R53 ;  /* 0x0000003202357224 */ /* 0x040fe400078e0235 */
[----:B------:R-:W-:Y:S01]  /*2690*/  IMAD.MOV R48, RZ, RZ, -R48 ;  /* 0x000000ffff307224 */ /* 0x000fe200078e0a30 */
[C---:B------:R-:W-:Y:S01]  /*26a0*/  ISETP.GT.U32.AND P1, PT, R2.reuse, R47, PT ;  /* 0x0000002f0200720c */ /* 0x040fe20003f24070 */
[----:B------:R-:W-:Y:S01]  /*26b0*/  VIADD R54, R3, 0x28 ;  /* 0x0000002803367836 */ /* 0x000fe20000000000 */
[C---:B------:R-:W-:Y:S01]  /*26c0*/  ISETP.GT.U32.AND P0, PT, R2.reuse, R53, PT ;  /* 0x000000350200720c */ /* 0x040fe20003f04070 */
[----:B------:R-:W-:Y:S01]  /*26d0*/  @!P4 IMAD.MOV R40, RZ, RZ, -R40 ;  /* 0x000000ffff28c224 */ /* 0x000fe200078e0a28 */
[C---:B------:R-:W-:Y:S01]  /*26e0*/  ISETP.GT.U32.AND P4, PT, R2.reuse, R51, PT ;  /* 0x000000330200720c */ /* 0x040fe20003f84070 */
[----:B------:R-:W-:-:S02]  /*26f0*/  IMAD R55, R2, R48, R55 ;  /* 0x0000003002377224 */ /* 0x000fc400078e0237 */
[----:B------:R-:W-:Y:S01]  /*2700*/  @!P2 IMAD.IADD R44, R44, 0x1, -R2 ;  /* 0x000000012c2ca824 */ /* 0x000fe200078e0a02 */
[----:B------:R-:W-:Y:S01]  /*2710*/  ISETP.GE.AND P2, PT, R57, RZ, PT ;  /* 0x000000ff3900720c */ /* 0x000fe20003f46270 */
[----:B------:R-:W-:Y:S01]  /*2720*/  @!P6 IMAD.MOV R46, RZ, RZ, -R46 ;  /* 0x000000ffff2ee224 */ /* 0x000fe200078e0a2e */
[----:B------:R-:W-:Y:S01]  /*2730*/  IABS R57, R54 ;  /* 0x0000003600397213 */ /* 0x000fe20000000000 */
[----:B------:R-:W-:Y:S01]  /*2740*/  @!P3 IMAD.MOV R44, RZ, RZ, -R44 ;  /* 0x000000ffff2cb224 */ /* 0x000fe200078e0a2c */
[----:B------:R-:W-:Y:S01]  /*2750*/  ISETP.GT.U32.AND P6, PT, R2, R55, PT ;  /* 0x000000370200720c */ /* 0x000fe20003fc4070 */
[----:B------:R-:W-:Y:S01]  /*2760*/  @!P1 IMAD.IADD R47, R47, 0x1, -R2 ;  /* 0x000000012f2f9824 */ /* 0x000fe200078e0a02 */
[----:B------:R-:W-:Y:S01]  /*2770*/  ISETP.GE.AND P3, PT, R52, RZ, PT ;  /* 0x000000ff3400720c */ /* 0x000fe20003f66270 */
[----:B------:R-:W-:Y:S01]  /*2780*/  IMAD.HI.U32 R50, R4, R57, RZ ;  /* 0x0000003904327227 */ /* 0x000fe200078e00ff */
[----:B------:R-:W-:-:S03]  /*2790*/  ISETP.GE.AND P1, PT, R59, RZ, PT ;  /* 0x000000ff3b00720c */ /* 0x000fc60003f26270 */
[----:B------:R-:W-:Y:S01]  /*27a0*/  VIADD R52, R3, 0x26 ;  /* 0x0000002603347836 */ /* 0x000fe20000000000 */
[----:B------:R-:W-:Y:S01]  /*27b0*/  IADD3 R50, -R50, RZ, RZ ;  /* 0x000000ff32327210 */ /* 0x000fe20007ffe1ff */
[--C-:B------:R-:W-:Y:S01]  /*27c0*/  @!P4 IMAD.IADD R51, R51, 0x1, -R2.reuse ;  /* 0x000000013333c824 */ /* 0x100fe200078e0a02 */
[----:B------:R-:W-:Y:S01]  /*27d0*/  ISETP.GE.AND P4, PT, R54, RZ, PT ;  /* 0x000000ff3600720c */ /* 0x000fe20003f86270 */
[--C-:B------:R-:W-:Y:S01]  /*27e0*/  @!P0 IMAD.IADD R53, R53, 0x1, -R2.reuse ;  /* 0x0000000135358824 */ /* 0x100fe200078e0a02 */
[----:B------:R-:W-:Y:S01]  /*27f0*/  IABS R54, R52 ;  /* 0x0000003400367213 */ /* 0x000fe20000000000 */
[----:B------:R-:W-:Y:S01]  /*2800*/  IMAD.MOV.U32 R48, RZ, RZ, R47 ;  /* 0x000000ffff307224 */ /* 0x000fe200078e002f */
[----:B------:R-:W-:Y:S01]  /*2810*/  ISETP.GE.AND P0, PT, R52, RZ, PT ;  /* 0x000000ff3400720c */ /* 0x000fe20003f06270 */
[----:B------:R-:W-:Y:S01]  /*2820*/  @!P6 IMAD.IADD R55, R55, 0x1, -R2 ;  /* 0x000000013737e824 */ /* 0x000fe200078e0a02 */
[C---:B------:R-:W-:Y:S01]  /*2830*/  ISETP.GT.U32.AND P6, PT, R2.reuse, R53, PT ;  /* 0x000000350200720c */ /* 0x040fe20003fc4070 */
[----:B------:R-:W-:Y:S01]  /*2840*/  IMAD R47, R2, R50, R57 ;  /* 0x00000032022f7224 */ /* 0x000fe200078e0239 */
[----:B------:R-:W-:Y:S01]  /*2850*/  @!P5 IADD3 R51, -R51, RZ, RZ ;  /* 0x000000ff3333d210 */ /* 0x000fe20007ffe1ff */
[----:B------:R-:W-:-:S02]  /*2860*/  IMAD.MOV.U32 R57, RZ, RZ, R54 ;  /* 0x000000ffff397224 */ /* 0x000fc400078e0036 */
[----:B------:R-:W-:Y:S01]  /*2870*/  @!P2 IMAD.MOV R48, RZ, RZ, -R48 ;  /* 0x000000ffff30a224 */ /* 0x000fe200078e0a30 */
[----:B------:R-:W-:Y:S01]  /*2880*/  ISETP.GT.U32.AND P2, PT, R2, R55, PT ;  /* 0x000000370200720c */ /* 0x000fe20003f44070 */
[----:B------:R-:W-:-:S04]  /*2890*/  IMAD.HI.U32 R50, R4, R57, RZ ;  /* 0x0000003904327227 */ /* 0x000fc800078e00ff */
[----:B------:R-:W-:Y:S02]  /*28a0*/  IMAD.MOV R50, RZ, RZ, -R50 ;  /* 0x000000ffff327224 */ /* 0x000fe400078e0a32 */
[----:B------:R-:W-:Y:S01]  /*28b0*/  @!P6 IMAD.IADD R53, R53, 0x1, -R2 ;  /* 0x000000013535e824 */ /* 0x000fe200078e0a02 */
[C---:B------:R-:W-:Y:S01]  /*28c0*/  ISETP.GT.U32.AND P6, PT, R2.reuse, R47, PT ;  /* 0x0000002f0200720c */ /* 0x040fe20003fc4070 */
[C---:B------:R-:W-:Y:S02]  /*28d0*/  IMAD R57, R2.reuse, R50, R57 ;  /* 0x0000003202397224 */ /* 0x040fe400078e0239 */
[----:B------:R-:W-:Y:S02]  /*28e0*/  @!P3 IMAD.MOV R53, RZ, RZ, -R53 ;  /* 0x000000ffff35b224 */ /* 0x000fe400078e0a35 */
[C---:B------:R-:W-:Y:S01]  /*28f0*/  VIADD R52, R3.reuse, 0x24 ;  /* 0x0000002403347836 */ /* 0x040fe20000000000 */
[----:B------:R-:W-:Y:S01]  /*2900*/  ISETP.GT.U32.AND P3, PT, R2, R57, PT ;  /* 0x000000390200720c */ /* 0x000fe20003f64070 */
[----:B------:R-:W-:-:S02]  /*2910*/  VIADD R56, R3, 0x20 ;  /* 0x0000002003387836 */ /* 0x000fc40000000000 */
[----:B------:R-:W-:Y:S01]  /*2920*/  VIADD R54, R3, 0x22 ;  /* 0x0000002203367836 */ /* 0x000fe20000000000 */
[----:B------:R-:W-:Y:S01]  /*2930*/  IABS R59, R52 ;  /* 0x00000034003b7213 */ /* 0x000fe20000000000 */
[--C-:B------:R-:W-:Y:S01]  /*2940*/  @!P2 IMAD.IADD R55, R55, 0x1, -R2.reuse ;  /* 0x000000013737a824 */ /* 0x100fe200078e0a02 */
[----:B------:R-:W-:Y:S01]  /*2950*/  IABS R63, R56 ;  /* 0x00000038003f7213 */ /* 0x000fe20000000000 */
[--C-:B------:R-:W-:Y:S01]  /*2960*/  @!P6 IMAD.IADD R47, R47, 0x1, -R2.reuse ;  /* 0x000000012f2fe824 */ /* 0x100fe200078e0a02 */
[----:B------:R-:W-:Y:S01]  /*2970*/  ISETP.GE.AND P2, PT, R54, RZ, PT ;  /* 0x000000ff3600720c */ /* 0x000fe20003f46270 */
[----:B------:R-:W-:Y:S01]  /*2980*/  IMAD.HI.U32 R50, R4, R59, RZ ;  /* 0x0000003b04327227 */ /* 0x000fe200078e00ff */
[----:B------:R-:W-:Y:S02]  /*2990*/  IABS R61, R54 ;  /* 0x00000036003d7213 */ /* 0x000fe40000000000 */
[----:B------:R-:W-:Y:S01]  /*29a0*/  ISETP.GT.U32.AND P6, PT, R2, R47, PT ;  /* 0x0000002f0200720c */ /* 0x000fe20003fc4070 */
[----:B------:R-:W-:Y:S01]  /*29b0*/  @!P3 IMAD.IADD R57, R57, 0x1, -R2 ;  /* 0x000000013939b824 */ /* 0x000fe200078e0a02 */
[----:B------:R-:W-:Y:S01]  /*29c0*/  ISETP.GE.AND P5, PT, R52, RZ, PT ;  /* 0x000000ff3400720c */ /* 0x000fe20003fa6270 */
[----:B------:R-:W-:Y:S01]  /*29d0*/  VIADD R58, R3, 0x1e ;  /* 0x0000001e033a7836 */ /* 0x000fe20000000000 */
[----:B------:R-:W-:Y:S01]  /*29e0*/  @!P1 IADD3 R55, -R55, RZ, RZ ;  /* 0x000000ff37379210 */ /* 0x000fe20007ffe1ff */
[----:B------:R-:W-:Y:S01]  /*29f0*/  IMAD.MOV R54, RZ, RZ, -R50 ;  /* 0x000000ffff367224 */ /* 0x000fe200078e0a32 */
[----:B------:R-:W-:Y:S01]  /*2a00*/  ISETP.GT.U32.AND P3, PT, R2, R57, PT ;  /* 0x000000390200720c */ /* 0x000fe20003f64070 */
[----:B------:R-:W-:Y:S01]  /*2a10*/  IMAD.HI.U32 R50, R4, R63, RZ ;  /* 0x0000003f04327227 */ /* 0x000fe200078e00ff */
[----:B------:R-:W-:-:S02]  /*2a20*/  IABS R65, R58 ;  /* 0x0000003a00417213 */ /* 0x000fc40000000000 */
[----:B------:R-:W-:Y:S01]  /*2a30*/  ISETP.GE.AND P1, PT, R56, RZ, PT ;  /* 0x000000ff3800720c */ /* 0x000fe20003f26270 */
[----:B------:R-:W-:Y:S02]  /*2a40*/  IMAD R59, R2, R54, R59 ;  /* 0x00000036023b7224 */ /* 0x000fe400078e023b */
[----:B------:R-:W-:Y:S02]  /*2a50*/  IMAD.MOV R54, RZ, RZ, -R50 ;  /* 0x000000ffff367224 */ /* 0x000fe400078e0a32 */
[----:B------:R-:W-:-:S04]  /*2a60*/  IMAD.HI.U32 R50, R4, R65, RZ ;  /* 0x0000004104327227 */ /* 0x000fc800078e00ff */
[----:B------:R-:W-:Y:S02]  /*2a70*/  IMAD R63, R2, R54, R63 ;  /* 0x00000036023f7224 */ /* 0x000fe400078e023f */
[----:B------:R-:W-:-:S04]  /*2a80*/  IMAD.HI.U32 R52, R4, R61, RZ ;  /* 0x0000003d04347227 */ /* 0x000fc800078e00ff */
[----:B------:R-:W-:Y:S02]  /*2a90*/  IMAD.MOV R50, RZ, RZ, -R50 ;  /* 0x000000ffff327224 */ /* 0x000fe400078e0a32 */
[----:B------:R-:W-:Y:S01]  /*2aa0*/  @!P3 IMAD.IADD R57, R57, 0x1, -R2 ;  /* 0x000000013939b824 */ /* 0x000fe200078e0a02 */
[C---:B------:R-:W-:Y:S01]  /*2ab0*/  ISETP.GT.U32.AND P3, PT, R2.reuse, R63, PT ;  /* 0x0000003f0200720c */ /* 0x040fe20003f64070 */
[----:B------:R-:W-:Y:S02]  /*2ac0*/  IMAD.MOV R52, RZ, RZ, -R52 ;  /* 0x000000ffff347224 */ /* 0x000fe400078e0a34 */
[----:B------:R-:W-:Y:S01]  /*2ad0*/  @!P6 IMAD.IADD R47, R47, 0x1, -R2 ;  /* 0x000000012f2fe824 */ /* 0x000fe200078e0a02 */
[C---:B------:R-:W-:Y:S01]  /*2ae0*/  ISETP.GT.U32.AND P6, PT, R2.reuse, R59, PT ;  /* 0x0000003b0200720c */ /* 0x040fe20003fc4070 */
[C---:B------:R-:W-:Y:S02]  /*2af0*/  IMAD R65, R2.reuse, R50, R65 ;  /* 0x0000003202417224 */ /* 0x040fe400078e0241 */
[----:B------:R-:W-:-:S02]  /*2b00*/  IMAD R61, R2, R52, R61 ;  /* 0x00000034023d7224 */ /* 0x000fc400078e023d */
[----:B------:R-:W-:Y:S02]  /*2b10*/  IMAD.MOV.U32 R50, RZ, RZ, R47 ;  /* 0x000000ffff327224 */ /* 0x000fe400078e002f */
[C---:B------:R-:W-:Y:S02]  /*2b20*/  VIADD R60, R3.reuse, 0x1c ;  /* 0x0000001c033c7836 */ /* 0x040fe40000000000 */
[----:B------:R-:W-:Y:S01]  /*2b30*/  @!P4 IMAD.MOV R50, RZ, RZ, -R50 ;  /* 0x000000ffff32c224 */ /* 0x000fe200078e0a32 */
[----:B------:R-:W-:Y:S01]  /*2b40*/  ISETP.GT.U32.AND P4, PT, R2, R61, PT ;  /* 0x0000003d0200720c */ /* 0x000fe20003f84070 */
[----:B------:R-:W-:Y:S01]  /*2b50*/  VIADD R62, R3, 0x1a ;  /* 0x0000001a033e7836 */ /* 0x000fe20000000000 */
[----:B------:R-:W-:Y:S01]  /*2b60*/  IABS R67, R60 ;  /* 0x0000003c00437213 */ /* 0x000fe20000000000 */
[----:B------:R-:W-:Y:S01]  /*2b70*/  @!P3 IMAD.IADD R63, R63, 0x1, -R2 ;  /* 0x000000013f3fb824 */ /* 0x000fe200078e0a02 */
[----:B------:R-:W-:Y:S01]  /*2b80*/  @!P6 IADD3 R59, R59, -R2, RZ ;  /* 0x800000023b3be210 */ /* 0x000fe20007ffe0ff */
[----:B------:R-:W-:Y:S01]  /*2b90*/  @!P0 IMAD.MOV R57, RZ, RZ, -R57 ;  /* 0x000000ffff398224 */ /* 0x000fe200078e0a39 */
[----:B------:R-:W-:Y:S01]  /*2ba0*/  IABS R69, R62 ;  /* 0x0000003e00457213 */ /* 0x000fe20000000000 */
[----:B------:R-:W-:Y:S01]  /*2bb0*/  IMAD.HI.U32 R47, R4, R67, RZ ;  /* 0x00000043042f7227 */ /* 0x000fe200078e00ff */
[----:B------:R-:W-:-:S02]  /*2bc0*/  ISETP.GT.U32.AND P3, PT, R2, R63, PT ;  /* 0x0000003f0200720c */ /* 0x000fc40003f64070 */
[----:B------:R-:W-:Y:S01]  /*2bd0*/  ISETP.GT.U32.AND P6, PT, R2, R59, PT ;  /* 0x0000003b0200720c */ /* 0x000fe20003fc4070 */
[----:B------:R-:W-:Y:S01]  /*2be0*/  IMAD.HI.U32 R52, R4, R69, RZ ;  /* 0x0000004504347227 */ /* 0x000fe200078e00ff */
[C---:B------:R-:W-:Y:S02]  /*2bf0*/  ISETP.GT.U32.AND P0, PT, R2.reuse, R65, PT ;  /* 0x000000410200720c */ /* 0x040fe40003f04070 */
[----:B------:R-:W-:Y:S01]  /*2c00*/  @!P4 IADD3 R61, R61, -R2, RZ ;  /* 0x800000023d3dc210 */ /* 0x000fe20007ffe0ff */
[----:B------:R-:W-:Y:S02]  /*2c10*/  IMAD.MOV R47, RZ, RZ, -R47 ;  /* 0x000000ffff2f7224 */ /* 0x000fe400078e0a2f */
[----:B------:R-:W-:Y:S01]  /*2c20*/  IMAD.MOV R52, RZ, RZ, -R52 ;  /* 0x000000ffff347224 */ /* 0x000fe200078e0a34 */
[C---:B------:R-:W-:Y:S01]  /*2c30*/  ISETP.GT.U32.AND P4, PT, R2.reuse, R61, PT ;  /* 0x0000003d0200720c */ /* 0x040fe20003f84070 */
[C---:B------:R-:W-:Y:S02]  /*2c40*/  IMAD R47, R2.reuse, R47, R67 ;  /* 0x0000002f022f7224 */ /* 0x040fe400078e0243 */
[----:B------:R-:W-:Y:S01]  /*2c50*/  IMAD R67, R2, R52, R69 ;  /* 0x0000003402437224 */ /* 0x000fe200078e0245 */
[----:B------:R-:W-:Y:S01]  /*2c60*/  @!P3 IADD3 R63, R63, -R2, RZ ;  /* 0x800000023f3fb210 */ /* 0x000fe20007ffe0ff */
[----:B------:R-:W-:-:S02]  /*2c70*/  VIADD R64, R3, 0x18 ;  /* 0x0000001803407836 */ /* 0x000fc40000000000 */
[----:B------:R-:W-:Y:S01]  /*2c80*/  VIADD R68, R3, 0x14 ;  /* 0x0000001403447836 */ /* 0x000fe20000000000 */
[C---:B------:R-:W-:Y:S01]  /*2c90*/  ISETP.GT.U32.AND P3, PT, R2.reuse, R67, PT ;  /* 0x000000430200720c */ /* 0x040fe20003f64070 */
[--C-:B------:R-:W-:Y:S01]  /*2ca0*/  @!P6 IMAD.IADD R59, R59, 0x1, -R2.reuse ;  /* 0x000000013b3be824 */ /* 0x100fe200078e0a02 */
[----:B------:R-:W-:Y:S01]  /*2cb0*/  IABS R71, R64 ;  /* 0x0000004000477213 */ /* 0x000fe20000000000 */
[--C-:B------:R-:W-:Y:S01]  /*2cc0*/  @!P0 IMAD.IADD R65, R65, 0x1, -R2.reuse ;  /* 0x0000000141418824 */ /* 0x100fe200078e0a02 */
[----:B------:R-:W-:Y:S01]  /*2cd0*/  IABS R73, R68 ;  /* 0x0000004400497213 */ /* 0x000fe20000000000 */
[----:B------:R-:W-:Y:S01]  /*2ce0*/  @!P4 IMAD.IADD R61, R61, 0x1, -R2 ;  /* 0x000000013d3dc824 */ /* 0x000fe200078e0a02 */
[----:B------:R-:W-:Y:S01]  /*2cf0*/  ISETP.GT.U32.AND P4, PT, R2, R47, PT ;  /* 0x0000002f0200720c */ /* 0x000fe20003f84070 */
[----:B------:R-:W-:Y:S01]  /*2d00*/  IMAD.HI.U32 R54, R4, R71, RZ ;  /* 0x0000004704367227 */ /* 0x000fe200078e00ff */
[----:B------:R-:W-:Y:S02]  /*2d10*/  ISETP.GT.U32.AND P0, PT, R2, R65, PT ;  /* 0x000000410200720c */ /* 0x000fe40003f04070 */
[----:B------:R-:W-:Y:S01]  /*2d20*/  ISETP.GE.AND P6, PT, R58, RZ, PT ;  /* 0x000000ff3a00720c */ /* 0x000fe20003fc6270 */
[----:B------:R-:W-:-:S02]  /*2d30*/  IMAD.MOV R54, RZ, RZ, -R54 ;  /* 0x000000ffff367224 */ /* 0x000fc400078e0a36 */
[----:B------:R-:W-:Y:S02]  /*2d40*/  @!P3 IMAD.IADD R67, R67, 0x1, -R2 ;  /* 0x000000014343b824 */ /* 0x000fe400078e0a02 */
[----:B------:R-:W-:Y:S02]  /*2d50*/  VIADD R66, R3, 0x16 ;  /* 0x0000001603427836 */ /* 0x000fe40000000000 */
[----:B------:R-:W-:Y:S01]  /*2d60*/  @!P5 IMAD.MOV R59, RZ, RZ, -R59 ;  /* 0x000000ffff3bd224 */ /* 0x000fe200078e0a3b */
[C---:B------:R-:W-:Y:S01]  /*2d70*/  ISETP.GT.U32.AND P5, PT, R2.reuse, R67, PT ;  /* 0x000000430200720c */ /* 0x040fe20003fa4070 */
[----:B------:R-:W-:Y:S01]  /*2d80*/  IMAD R69, R2, R54, R71 ;  /* 0x0000003602457224 */ /* 0x000fe200078e0247 */
[----:B------:R-:W-:Y:S01]  /*2d90*/  IABS R71, R66 ;  /* 0x0000004200477213 */ /* 0x000fe20000000000 */
[----:B------:R-:W-:-:S04]  /*2da0*/  IMAD.HI.U32 R54, R4, R73, RZ ;  /* 0x0000004904367227 */ /* 0x000fc800078e00ff */
[----:B------:R-:W-:Y:S01]  /*2db0*/  @!P4 IMAD.IADD R47, R47, 0x1, -R2 ;  /* 0x000000012f2fc824 */ /* 0x000fe200078e0a02 */
[----:B------:R-:W-:Y:S01]  /*2dc0*/  ISETP.GE.AND P4, PT, R60, RZ, PT ;  /* 0x000000ff3c00720c */ /* 0x000fe20003f86270 */
[----:B------:R-:W-:Y:S02]  /*2dd0*/  IMAD.MOV R54, RZ, RZ, -R54 ;  /* 0x000000ffff367224 */ /* 0x000fe400078e0a36 */
[----:B------:R-:W-:Y:S01]  /*2de0*/  VIADD R60, R3, 0x10 ;  /* 0x00000010033c7836 */ /* 0x000fe20000000000 */
[----:B------:R-:W-:Y:S01]  /*2df0*/  ISETP.GT.U32.AND P3, PT, R2, R47, PT ;  /* 0x0000002f0200720c */ /* 0x000fe20003f64070 */
[----:B------:R-:W-:-:S03]  /*2e00*/  IMAD.HI.U32 R52, R4, R71, RZ ;  /* 0x0000004704347227 */ /* 0x000fc600078e00ff */
[----:B------:R-:W-:Y:S01]  /*2e10*/  IABS R77, R60 ;  /* 0x0000003c004d7213 */ /* 0x000fe20000000000 */
[C---:B------:R-:W-:Y:S02]  /*2e20*/  IMAD R73, R2.reuse, R54, R73 ;  /* 0x0000003602497224 */ /* 0x040fe400078e0249 */
[----:B------:R-:W-:Y:S02]  /*2e30*/  IMAD.MOV R52, RZ, RZ, -R52 ;  /* 0x000000ffff347224 */ /* 0x000fe400078e0a34 */
[--C-:B------:R-:W-:Y:S01]  /*2e40*/  @!P0 IMAD.IADD R65, R65, 0x1, -R2.reuse ;  /* 0x0000000141418824 */ /* 0x100fe200078e0a02 */
[C---:B------:R-:W-:Y:S01]  /*2e50*/  ISETP.GT.U32.AND P0, PT, R2.reuse, R69, PT ;  /* 0x000000450200720c */ /* 0x040fe20003f04070 */
[----:B------:R-:W-:Y:S01]  /*2e60*/  @!P5 IMAD.IADD R67, R67, 0x1, -R2 ;  /* 0x000000014343d824 */ /* 0x000fe200078e0a02 */
[C---:B------:R-:W-:Y:S01]  /*2e70*/  ISETP.GT.U32.AND P5, PT, R2.reuse, R73, PT ;  /* 0x000000490200720c */ /* 0x040fe20003fa4070 */
[----:B------:R-:W-:Y:S02]  /*2e80*/  IMAD R71, R2, R52, R71 ;  /* 0x0000003402477224 */ /* 0x000fe400078e0247 */
[----:B------:R-:W-:-:S04]  /*2e90*/  IMAD.HI.U32 R52, R4, R77, RZ ;  /* 0x0000004d04347227 */ /* 0x000fc800078e00ff */
[----:B------:R-:W-:Y:S02]  /*2ea0*/  IMAD.MOV R54, RZ, RZ, -R52 ;  /* 0x000000ffff367224 */ /* 0x000fe400078e0a34 */
[----:B------:R-:W-:Y:S02]  /*2eb0*/  VIADD R70, R3, 0x12 ;  /* 0x0000001203467836 */ /* 0x000fe40000000000 */
[C---:B------:R-:W-:Y:S02]  /*2ec0*/  IMAD R77, R2.reuse, R54, R77 ;  /* 0x00000036024d7224 */ /* 0x040fe400078e024d */
[--C-:B------:R-:W-:Y:S01]  /*2ed0*/  @!P0 IMAD.IADD R69, R69, 0x1, -R2.reuse ;  /* 0x0000000145458824 */ /* 0x100fe200078e0a02 */
[----:B------:R-:W-:Y:S01]  /*2ee0*/  IABS R75, R70 ;  /* 0x00000046004b7213 */ /* 0x000fe20000000000 */
[----:B------:R-:W-:Y:S01]  /*2ef0*/  @!P5 IMAD.IADD R73, R73, 0x1, -R2 ;  /* 0x000000014949d824 */ /* 0x000fe200078e0a02 */
[----:B------:R-:W-:Y:S01]  /*2f00*/  ISETP.GT.U32.AND P5, PT, R2, R77, PT ;  /* 0x0000004d0200720c */ /* 0x000fe20003fa4070 */
[----:B------:R-:W-:Y:S01]  /*2f10*/  IMAD.HI.U32 R52, R4, R79, RZ ;  /* 0x0000004f04347227 */ /* 0x000fe200078e00ff */
[----:B------:R-:W-:-:S03]  /*2f20*/  ISETP.GT.U32.AND P0, PT, R2, R69, PT ;  /* 0x000000450200720c */ /* 0x000fc60003f04070 */
[----:B------:R-:W-:-:S04]  /*2f30*/  IMAD.HI.U32 R56, R4, R75, RZ ;  /* 0x0000004b04387227 */ /* 0x000fc800078e00ff */
[----:B------:R-:W-:Y:S02]  /*2f40*/  VIADD R74, R3, 0xc ;  /* 0x0000000c034a7836 */ /* 0x000fe40000000000 */
[----:B------:R-:W-:Y:S02]  /*2f50*/  IMAD.MOV R52, RZ, RZ, -R52 ;  /* 0x000000ffff347224 */ /* 0x000fe400078e0a34 */
[----:B------:R-:W-:Y:S01]  /*2f60*/  IMAD.MOV R56, RZ, RZ, -R56 ;  /* 0x000000ffff387224 */ /* 0x000fe200078e0a38 */
[----:B------:R-:W-:Y:S01]  /*2f70*/  IABS R81, R74 ;  /* 0x0000004a00517213 */ /* 0x000fe20000000000 */
[C---:B------:R-:W-:Y:S01]  /*2f80*/  IMAD R79, R2.reuse, R52, R79 ;  /* 0x00000034024f7224 */ /* 0x040fe200078e024f */
[----:B------:R-:W-:Y:S01]  /*2f90*/  @!P0 IADD3 R69, R69, -R2, RZ ;  /* 0x8000000245458210 */ /* 0x000fe20007ffe0ff */
[C---:B------:R-:W-:Y:S02]  /*2fa0*/  IMAD R75, R2.reuse, R56, R75 ;  /* 0x00000038024b7224 */ /* 0x040fe400078e024b */
[--C-:B------:R-:W-:Y:S01]  /*2fb0*/  @!P5 IMAD.IADD R77, R77, 0x1, -R2.reuse ;  /* 0x000000014d4dd824 */ /* 0x100fe200078e0a02 */
[C---:B------:R-:W-:Y:S01]  /*2fc0*/  ISETP.GT.U32.AND P5, PT, R2.reuse, R79, PT ;  /* 0x0000004f0200720c */ /* 0x040fe20003fa4070 */
[----:B------:R-:W-:Y:S01]  /*2fd0*/  @!P3 IMAD.IADD R47, R47, 0x1, -R2 ;  /* 0x000000012f2fb824 */ /* 0x000fe200078e0a02 */
[----:B------:R-:W-:Y:S01]  /*2fe0*/  ISETP.GT.U32.AND P3, PT, R2, R71, PT ;  /* 0x000000470200720c */ /* 0x000fe20003f64070 */
[----:B------:R-:W-:Y:S01]  /*2ff0*/  IMAD.HI.U32 R54, R4, R81, RZ ;  /* 0x0000005104367227 */ /* 0x000fe200078e00ff */
[----:B------:R-:W-:-:S03]  /*3000*/  ISETP.GT.U32.AND P0, PT, R2, R75, PT ;  /* 0x0000004b0200720c */ /* 0x000fc60003f04070 */
[----:B------:R-:W-:Y:S02]  /*3010*/  IMAD.MOV R54, RZ, RZ, -R54 ;  /* 0x000000ffff367224 */ /* 0x000fe400078e0a36 */
[----:B------:R-:W-:Y:S02]  /*3020*/  VIADD R76, R3, 0xa ;  /* 0x0000000a034c7836 */ /* 0x000fe40000000000 */
[C---:B------:R-:W-:Y:S02]  /*3030*/  IMAD R81, R2.reuse, R54, R81 ;  /* 0x0000003602517224 */ /* 0x040fe400078e0251 */
[--C-:B------:R-:W-:Y:S01]  /*3040*/  @!P5 IMAD.IADD R79, R79, 0x1, -R2.reuse ;  /* 0x000000014f4fd824 */ /* 0x100fe200078e0a02 */
[----:B------:R-:W-:Y:S01]  /*3050*/  IABS R83, R76 ;  /* 0x0000004c00537213 */ /* 0x000fe20000000000 */
[--C-:B------:R-:W-:Y:S01]  /*3060*/  @!P3 IMAD.IADD R71, R71, 0x1, -R2.reuse ;  /* 0x000000014747b824 */ /* 0x100fe200078e0a02 */
[----:B------:R-:W-:Y:S01]  /*3070*/  ISETP.GT.U32.AND P5, PT, R2, R81, PT ;  /* 0x000000510200720c */ /* 0x000fe20003fa4070 */
[----:B------:R-:W-:Y:S01]  /*3080*/  @!P0 IMAD.IADD R75, R75, 0x1, -R2 ;  /* 0x000000014b4b8824 */ /* 0x000fe200078e0a02 */
[----:B------:R-:W-:Y:S01]  /*3090*/  ISETP.GE.AND P3, PT, R62, RZ, PT ;  /* 0x000000ff3e00720c */ /* 0x000fe20003f66270 */
[C---:B------:R-:W-:Y:S01]  /*30a0*/  VIADD R62, R3.reuse, 0x8 ;  /* 0x00000008033e7836 */ /* 0x040fe20000000000 */
[----:B------:R-:W-:Y:S01]  /*30b0*/  ISETP.GE.AND P0, PT, R64, RZ, PT ;  /* 0x000000ff4000720c */ /* 0x000fe20003f06270 */
[C---:B------:R-:W-:Y:S01]  /*30c0*/  VIADD R78, R3.reuse, 0x4 ;  /* 0x00000004034e7836 */ /* 0x040fe20000000000 */
[C---:B------:R-:W-:Y:S01]  /*30d0*/  IADD3 R64, R3.reuse, 0x6, RZ ;  /* 0x0000000603407810 */ /* 0x040fe20007ffe0ff */
[----:B------:R-:W-:Y:S01]  /*30e0*/  VIADD R80, R3, 0x2 ;  /* 0x0000000203507836 */ /* 0x000fe20000000000 */
[----:B------:R-:W-:Y:S01]  /*30f0*/  IABS R85, R62 ;  /* 0x0000003e00557213 */ /* 0x000fe20000000000 */
[----:B------:R-:W-:Y:S01]  /*3100*/  IMAD.HI.U32 R56, R4, R83, RZ ;  /* 0x0000005304387227 */ /* 0x000fe200078e00ff */
[----:B------:R-:W-:-:S02]  /*3110*/  IABS R87, R64 ;  /* 0x0000004000577213 */ /* 0x000fc40000000000 */
[----:B------:R-:W-:Y:S01]  /*3120*/  IABS R89, R78 ;  /* 0x0000004e00597213 */ /* 0x000fe20000000000 */
[----:B------:R-:W-:Y:S01]  /*3130*/  IMAD.MOV R56, RZ, RZ, -R56 ;  /* 0x000000ffff387224 */ /* 0x000fe200078e0a38 */
[----:B------:R-:W-:Y:S01]  /*3140*/  IABS R91, R80 ;  /* 0x00000050005b7213 */ /* 0x000fe20000000000 */
[----:B------:R-:W-:Y:S01]  /*3150*/  IMAD.HI.U32 R52, R4, R85, RZ ;  /* 0x0000005504347227 */ /* 0x000fe200078e00ff */
[----:B------:R-:W-:Y:S02]  /*3160*/  @!P3 IADD3 R67, -R67, RZ, RZ ;  /* 0x000000ff4343b210 */ /* 0x000fe40007ffe1ff */
[C---:B------:R-:W-:Y:S01]  /*3170*/  ISETP.GT.U32.AND P3, PT, R2.reuse, R79, PT ;  /* 0x0000004f0200720c */ /* 0x040fe20003f64070 */
[C---:B------:R-:W-:Y:S02]  /*3180*/  IMAD R83, R2.reuse, R56, R83 ;  /* 0x0000003802537224 */ /* 0x040fe400078e0253 */
[----:B------:R-:W-:Y:S01]  /*3190*/  @!P5 IMAD.IADD R81, R81, 0x1, -R2 ;  /* 0x000000015151d824 */ /* 0x000fe200078e0a02 */
[----:B------:R-:W-:Y:S01]  /*31a0*/  ISETP.GT.U32.AND P5, PT, R2, R75, PT ;  /* 0x0000004b0200720c */ /* 0x000fe20003fa4070 */
[----:B------:R-:W-:-:S04]  /*31b0*/  IMAD.HI.U32 R54, R4, R87, RZ ;  /* 0x0000005704367227 */ /* 0x000fc800078e00ff */
[----:B------:R-:W-:-:S04]  /*31c0*/  IMAD.HI.U32 R56, R4, R89, RZ ;  /* 0x0000005904387227 */ /* 0x000fc800078e00ff */
[----:B------:R-:W-:-:S04]  /*31d0*/  IMAD.HI.U32 R58, R4, R91, RZ ;  /* 0x0000005b043a7227 */ /* 0x000fc800078e00ff */
[----:B------:R-:W-:Y:S01]  /*31e0*/  IMAD.HI.U32 R4, R4, R93, RZ ;  /* 0x0000005d04047227 */ /* 0x000fe200078e00ff */
[----:B------:R-:W-:-:S03]  /*31f0*/  IADD3 R58, -R58, RZ, RZ ;  /* 0x000000ff3a3a7210 */ /* 0x000fc60007ffe1ff */
[----:B------:R-:W-:Y:S02]  /*3200*/  IMAD.MOV R52, RZ, RZ, -R52 ;  /* 0x000000ffff347224 */ /* 0x000fe400078e0a34 */
[----:B------:R-:W-:Y:S01]  /*3210*/  @!P2 IMAD.MOV R61, RZ, RZ, -R61 ;  /* 0x000000ffff3da224 */ /* 0x000fe200078e0a3d */
[C---:B------:R-:W-:Y:S01]  /*3220*/  ISETP.GT.U32.AND P2, PT, R2.reuse, R71, PT ;  /* 0x000000470200720c */ /* 0x040fe20003f44070 */
[----:B------:R-:W-:Y:S01]  /*3230*/  @!P1 IMAD.MOV R63, RZ, RZ, -R63 ;  /* 0x000000ffff3f9224 */ /* 0x000fe200078e0a3f */
[C---:B------:R-:W-:Y:S01]  /*3240*/  ISETP.GT.U32.AND P1, PT, R2.reuse, R73, PT ;  /* 0x000000490200720c */ /* 0x040fe20003f24070 */
[----:B------:R-:W-:Y:S02]  /*3250*/  IMAD.MOV R4, RZ, RZ, -R4 ;  /* 0x000000ffff047224 */ /* 0x000fe400078e0a04 */
[----:B------:R-:W-:Y:S02]  /*3260*/  IMAD R85, R2, R52, R85 ;  /* 0x0000003402557224 */ /* 0x000fe400078e0255 */
[----:B------:R-:W-:Y:S01]  /*3270*/  IMAD.MOV.U32 R52, RZ, RZ, R47 ;  /* 0x000000ffff347224 */ /* 0x000fe200078e002f */
[----:B------:R-:W-:Y:S01]  /*3280*/  SHF.R.S32.HI R47, RZ, 0x1f, R208 ;  /* 0x0000001fff2f7819 */ /* 0x000fe200000114d0 */
[----:B------:R-:W-:-:S02]  /*3290*/  IMAD.MOV R54, RZ, RZ, -R54 ;  /* 0x000000ffff367224 */ /* 0x000fc400078e0a36 */
[----:B------:R-:W-:Y:S01]  /*32a0*/  @!P6 IMAD.MOV R65, RZ, RZ, -R65 ;  /* 0x000000ffff41e224 */ /* 0x000fe200078e0a41 */
[C---:B------:R-:W-:Y:S01]  /*32b0*/  ISETP.GT.U32.AND P6, PT, R2.reuse, R81, PT ;  /* 0x000000510200720c */ /* 0x040fe20003fc4070 */
[C---:B------:R-:W-:Y:S01]  /*32c0*/  IMAD R93, R2.reuse, R4, R93 ;  /* 0x00000004025d7224 */ /* 0x040fe200078e025d */
[----:B------:R-:W-:Y:S01]  /*32d0*/  LEA.HI R208, R47, R208, RZ, 0x5 ;  /* 0x000000d02fd07211 */ /* 0x000fe200078f28ff */
[----:B------:R-:W-:Y:S01]  /*32e0*/  @!P4 IMAD.MOV R52, RZ, RZ, -R52 ;  /* 0x000000ffff34c224 */ /* 0x000fe200078e0a34 */
[C---:B------:R-:W-:Y:S01]  /*32f0*/  ISETP.GT.U32.AND P4, PT, R2.reuse, R77, PT ;  /* 0x0000004d0200720c */ /* 0x040fe20003f84070 */
[C---:B------:R-:W-:Y:S01]  /*3300*/  IMAD R87, R2.reuse, R54, R87 ;  /* 0x0000003602577224 */ /* 0x040fe200078e0257 */
[----:B------:R-:W-:Y:S01]  /*3310*/  SHF.R.S32.HI R208, RZ, 0x5, R208 ;  /* 0x00000005ffd07819 */ /* 0x000fe200000114d0 */
[--C-:B------:R-:W-:Y:S01]  /*3320*/  @!P5 IMAD.IADD R75, R75, 0x1, -R2.reuse ;  /* 0x000000014b4bd824 */ /* 0x100fe200078e0a02 */
[C---:B------:R-:W-:Y:S01]  /*3330*/  ISETP.GT.U32.AND P5, PT, R2.reuse, R93, PT ;  /* 0x0000005d0200720c */ /* 0x040fe20003fa4070 */
[----:B------:R-:W-:Y:S01]  /*3340*/  @!P0 IMAD.MOV R69, RZ, RZ, -R69 ;  /* 0x000000ffff458224 */ /* 0x000fe200078e0a45 */
[C---:B------:R-:W-:Y:S01]  /*3350*/  ISETP.GT.U32.AND P0, PT, R2.reuse, R83, PT ;  /* 0x000000530200720c */ /* 0x040fe20003f04070 */
[--C-:B------:R-:W-:Y:S01]  /*3360*/  @!P2 IMAD.IADD R71, R71, 0x1, -R2.reuse ;  /* 0x000000014747a824 */ /* 0x100fe200078e0a02 */
[C---:B------:R-:W-:Y:S01]  /*3370*/  ISETP.GT.U32.AND P2, PT, R2.reuse, R85, PT ;  /* 0x000000550200720c */ /* 0x040fe20003f44070 */
[----:B------:R-:W-:Y:S01]  /*3380*/  @!P1 IMAD.IADD R73, R73, 0x1, -R2 ;  /* 0x0000000149499824 */ /* 0x000fe200078e0a02 */
[C---:B------:R-:W-:Y:S01]  /*3390*/  ISETP.GT.U32.AND P1, PT, R2.reuse, R87, PT ;  /* 0x000000570200720c */ /* 0x040fe20003f24070 */
[----:B------:R-:W-:Y:S01]  /*33a0*/  IMAD.MOV R56, RZ, RZ, -R56 ;  /* 0x000000ffff387224 */ /* 0x000fe200078e0a38 */
[----:B------:R-:W0:Y:S01]  /*33b0*/  LDC R54, c[0x0][0x240] ;  /* 0x00009000ff367b82 */ /* 0x000e220000000800 */
[----:B------:R-:W-:-:S02]  /*33c0*/  IMAD R91, R2, R58, R91 ;  /* 0x0000003a025b7224 */ /* 0x000fc400078e025b */
[C---:B------:R-:W-:Y:S02]  /*33d0*/  IMAD R89, R2.reuse, R56, R89 ;  /* 0x0000003802597224 */ /* 0x040fe400078e0259 */
[--C-:B------:R-:W-:Y:S01]  /*33e0*/  @!P6 IMAD.IADD R81, R81, 0x1, -R2.reuse ;  /* 0x000000015151e824 */ /* 0x100fe200078e0a02 */
[C---:B------:R-:W-:Y:S01]  /*33f0*/  ISETP.GT.U32.AND P6, PT, R2.reuse, R91, PT ;  /* 0x0000005b0200720c */ /* 0x040fe20003fc4070 */
[--C-:B------:R-:W-:Y:S01]  /*3400*/  @!P4 IMAD.IADD R77, R77, 0x1, -R2.reuse ;  /* 0x000000014d4dc824 */ /* 0x100fe200078e0a02 */
[----:B------:R-:W-:Y:S01]  /*3410*/  ISETP.GT.U32.AND P4, PT, R2, R89, PT ;  /* 0x000000590200720c */ /* 0x000fe20003f84070 */
[--C-:B------:R-:W-:Y:S01]  /*3420*/  @!P5 IMAD.IADD R93, R93, 0x1, -R2.reuse ;  /* 0x000000015d5dd824 */ /* 0x100fe200078e0a02 */
[----:B------:R-:W-:Y:S01]  /*3430*/  ISETP.GE.AND P5, PT, R72, RZ, PT ;  /* 0x000000ff4800720c */ /* 0x000fe20003fa6270 */
[--C-:B------:R-:W-:Y:S01]  /*3440*/  @!P3 IMAD.IADD R79, R79, 0x1, -R2.reuse ;  /* 0x000000014f4fb824 */ /* 0x100fe200078e0a02 */
[----:B------:R-:W-:Y:S01]  /*3450*/  @!P0 IADD3 R83, R83, -R2, RZ ;  /* 0x8000000253538210 */ /* 0x000fe20007ffe0ff */
[--C-:B------:R-:W-:Y:S01]  /*3460*/  @!P2 IMAD.IADD R85, R85, 0x1, -R2.reuse ;  /* 0x000000015555a824 */ /* 0x100fe200078e0a02 */
[----:B------:R-:W-:Y:S01]  /*3470*/  ISETP.GE.AND P3, PT, R66, RZ, PT ;  /* 0x000000ff4200720c */ /* 0x000fe20003f66270 */
[----:B------:R-:W-:Y:S01]  /*3480*/  @!P1 IMAD.IADD R87, R87, 0x1, -R2 ;  /* 0x0000000157579824 */ /* 0x000fe200078e0a02 */
[----:B------:R-:W-:-:S02]  /*3490*/  ISETP.GE.AND P0, PT, R68, RZ, PT ;  /* 0x000000ff4400720c */ /* 0x000fc40003f06270 */
[----:B------:R-:W-:Y:S01]  /*34a0*/  ISETP.GE.AND P2, PT, R70, RZ, PT ;  /* 0x000000ff4600720c */ /* 0x000fe20003f46270 */
[--C-:B------:R-:W-:Y:S01]  /*34b0*/  @!P6 IMAD.IADD R91, R91, 0x1, -R2.reuse ;  /* 0x000000015b5be824 */ /* 0x100fe200078e0a02 */
[----:B------:R-:W-:Y:S01]  /*34c0*/  ISETP.GE.AND P1, PT, R60, RZ, PT ;  /* 0x000000ff3c00720c */ /* 0x000fe20003f26270 */
[----:B------:R-:W-:Y:S01]  /*34d0*/  @!P4 IMAD.IADD R89, R89, 0x1, -R2 ;  /* 0x000000015959c824 */ /* 0x000fe200078e0a02 */
[----:B------:R-:W-:Y:S01]  /*34e0*/  ISETP.GE.AND P4, PT, R74, RZ, PT ;  /* 0x000000ff4a00720c */ /* 0x000fe20003f86270 */
[----:B------:R-:W-:Y:S01]  /*34f0*/  @!P5 IMAD.MOV R79, RZ, RZ, -R79 ;  /* 0x000000ffff4fd224 */ /* 0x000fe200078e0a4f */
[C---:B------:R-:W-:Y:S02]  /*3500*/  ISETP.GT.U32.AND P5, PT, R2.reuse, R91, PT ;  /* 0x0000005b0200720c */ /* 0x040fe40003fa4070 */
[C---:B------:R-:W-:Y:S01]  /*3510*/  ISETP.GT.U32.AND P6, PT, R2.reuse, R89, PT ;  /* 0x000000590200720c */ /* 0x040fe20003fc4070 */
[----:B------:R-:W-:Y:S01]  /*3520*/  @!P3 IMAD.MOV R71, RZ, RZ, -R71 ;  /* 0x000000ffff47b224 */ /* 0x000fe200078e0a47 */
[C---:B------:R-:W-:Y:S01]  /*3530*/  ISETP.GT.U32.AND P3, PT, R2.reuse, R83, PT ;  /* 0x000000530200720c */ /* 0x040fe20003f64070 */
[----:B------:R-:W-:Y:S01]  /*3540*/  @!P0 IMAD.MOV R73, RZ, RZ, -R73 ;  /* 0x000000ffff498224 */ /* 0x000fe200078e0a49 */
[----:B------:R-:W-:-:S02]  /*3550*/  ISETP.GT.U32.AND P0, PT, R2, R85, PT ;  /* 0x000000550200720c */ /* 0x000fc40003f04070 */
[----:B------:R-:W-:Y:S01]  /*3560*/  @!P2 IADD3 R75, -R75, RZ, RZ ;  /* 0x000000ff4b4ba210 */ /* 0x000fe20007ffe1ff */
[----:B------:R-:W-:Y:S01]  /*3570*/  @!P1 IMAD.MOV R77, RZ, RZ, -R77 ;  /* 0x000000ffff4d9224 */ /* 0x000fe200078e0a4d */
[C---:B------:R-:W-:Y:S01]  /*3580*/  ISETP.GT.U32.AND P2, PT, R2.reuse, R87, PT ;  /* 0x000000570200720c */ /* 0x040fe20003f44070 */
[----:B------:R-:W-:Y:S01]  /*3590*/  @!P4 IMAD.MOV R81, RZ, RZ, -R81 ;  /* 0x000000ffff51c224 */ /* 0x000fe200078e0a51 */
[----:B------:R-:W-:Y:S01]  /*35a0*/  ISETP.GT.U32.AND P1, PT, R2, R93, PT ;  /* 0x0000005d0200720c */ /* 0x000fe20003f24070 */
[--C-:B------:R-:W-:Y:S01]  /*35b0*/  @!P5 IMAD.IADD R91, R91, 0x1, -R2.reuse ;  /* 0x000000015b5bd824 */ /* 0x100fe200078e0a02 */
[----:B------:R-:W-:Y:S02]  /*35c0*/  ISETP.GE.AND P4, PT, R3, RZ, PT ;  /* 0x000000ff0300720c */ /* 0x000fe40003f86270 */
[----:B------:R-:W-:Y:S01]  /*35d0*/  ISETP.NE.AND P5, PT, R49, RZ, PT ;  /* 0x000000ff3100720c */ /* 0x000fe20003fa5270 */
[--C-:B------:R-:W-:Y:S01]  /*35e0*/  @!P3 IMAD.IADD R83, R83, 0x1, -R2.reuse ;  /* 0x000000015353b824 */ /* 0x100fe200078e0a02 */
[----:B------:R-:W-:Y:S01]  /*35f0*/  LOP3.LUT R3, RZ, R49, RZ, 0x33, !PT ;  /* 0x00000031ff037212 */ /* 0x000fe200078e33ff */
[----:B------:R-:W-:Y:S01]  /*3600*/  @!P0 IMAD.IADD R85, R85, 0x1, -R2 ;  /* 0x0000000155558824 */ /* 0x000fe200078e0a02 */
[----:B------:R-:W-:-:S02]  /*3610*/  @!P6 IADD3 R89, R89, -R2, RZ ;  /* 0x800000025959e210 */ /* 0x000fc40007ffe0ff */
[----:B------:R-:W-:Y:S01]  /*3620*/  SEL R4, R3, R41, !P5 ;  /* 0x0000002903047207 */ /* 0x000fe20006800000 */
[--C-:B------:R-:W-:Y:S01]  /*3630*/  @!P2 IMAD.IADD R87, R87, 0x1, -R2.reuse ;  /* 0x000000015757a824 */ /* 0x100fe200078e0a02 */
[----:B------:R-:W-:Y:S01]  /*3640*/  ISETP.GE.AND P3, PT, R76, RZ, PT ;  /* 0x000000ff4c00720c */ /* 0x000fe20003f66270 */
[----:B------:R-:W-:Y:S01]  /*3650*/  @!P1 IMAD.IADD R93, R93, 0x1, -R2 ;  /* 0x000000015d5d9824 */ /* 0x000fe200078e0a02 */
[----:B------:R-:W-:Y:S01]  /*3660*/  SEL R2, R3, R40, !P5 ;  /* 0x0000002803027207 */ /* 0x000fe20006800000 */
[-C--:B0-----:R-:W-:Y:S01]  /*3670*/  IMAD R4, R4, R54.reuse, RZ ;  /* 0x0000003604047224 */ /* 0x081fe200078e02ff */
[----:B------:R-:W0:Y:S01]  /*3680*/  LDC.64 R40, c[0x0][0x218] ;  /* 0x00008600ff287b82 */ /* 0x000e220000000a00 */
[----:B------:R-:W-:Y:S01]  /*3690*/  ISETP.GE.AND P0, PT, R62, RZ, PT ;  /* 0x000000ff3e00720c */ /* 0x000fe20003f06270 */
[----:B------:R-:W-:Y:S01]  /*36a0*/  @!P4 IMAD.MOV R93, RZ, RZ, -R93 ;  /* 0x000000ffff5dc224 */ /* 0x000fe200078e0a5d */
[----:B------:R-:W-:Y:S01]  /*36b0*/  ISETP.GE.AND P2, PT, R64, RZ, PT ;  /* 0x000000ff4000720c */ /* 0x000fe20003f46270 */
[----:B------:R-:W-:Y:S01]  /*36c0*/  IMAD R2, R2, R54, RZ ;  /* 0x0000003602027224 */ /* 0x000fe200078e02ff */
[----:B------:R-:W-:-:S02]  /*36d0*/  ISETP.GE.AND P1, PT, R78, RZ, PT ;  /* 0x000000ff4e00720c */ /* 0x000fc40003f26270 */
[----:B------:R-:W-:Y:S02]  /*36e0*/  ISETP.GE.AND P6, PT, R80, RZ, PT ;  /* 0x000000ff5000720c */ /* 0x000fe40003fc6270 */
[C---:B------:R-:W-:Y:S01]  /*36f0*/  SEL R7, R3.reuse, R7, !P5 ;  /* 0x0000000703077207 */ /* 0x040fe20006800000 */
[----:B------:R-:W-:Y:S01]  /*3700*/  @!P3 IMAD.MOV R83, RZ, RZ, -R83 ;  /* 0x000000ffff53b224 */ /* 0x000fe200078e0a53 */
[C---:B------:R-:W-:Y:S02]  /*3710*/  SEL R8, R3.reuse, R8, !P5 ;  /* 0x0000000803087207 */ /* 0x040fe40006800000 */
[C---:B------:R-:W-:Y:S01]  /*3720*/  SEL R5, R3.reuse, R5, !P5 ;  /* 0x0000000503057207 */ /* 0x040fe20006800000 */
[----:B------:R-:W-:Y:S01]  /*3730*/  @!P0 IMAD.MOV R85, RZ, RZ, -R85 ;  /* 0x000000ffff558224 */ /* 0x000fe200078e0a55 */
[C---:B------:R-:W-:Y:S01]  /*3740*/  SEL R6, R3.reuse, R6, !P5 ;  /* 0x0000000603067207 */ /* 0x040fe20006800000 */
[----:B------:R-:W-:Y:S01]  /*3750*/  @!P2 IMAD.MOV R87, RZ, RZ, -R87 ;  /* 0x000000ffff57a224 */ /* 0x000fe200078e0a57 */
[C---:B------:R-:W-:Y:S01]  /*3760*/  SEL R9, R3.reuse, R9, !P5 ;  /* 0x0000000903097207 */ /* 0x040fe20006800000 */
[----:B------:R-:W-:Y:S01]  /*3770*/  @!P1 IMAD.MOV R89, RZ, RZ, -R89 ;  /* 0x000000ffff599224 */ /* 0x000fe200078e0a59 */
[C---:B------:R-:W-:Y:S01]  /*3780*/  SEL R10, R3.reuse, R10, !P5 ;  /* 0x0000000a030a7207 */ /* 0x040fe20006800000 */
[----:B------:R-:W-:Y:S01]  /*3790*/  @!P6 IMAD.MOV R91, RZ, RZ, -R91 ;  /* 0x000000ffff5be224 */ /* 0x000fe200078e0a5b */
[----:B------:R-:W-:Y:S01]  /*37a0*/  SEL R11, R3, R11, !P5 ;  /* 0x0000000b030b7207 */ /* 0x000fe20006800000 */
[----:B------:R-:W-:Y:S01]  /*37b0*/  IMAD R7, R7, R54, RZ ;  /* 0x0000003607077224 */ /* 0x000fe200078e02ff */
[C---:B------:R-:W-:Y:S01]  /*37c0*/  SEL R12, R3.reuse, R12, !P5 ;  /* 0x0000000c030c7207 */ /* 0x040fe20006800000 */
[-C--:B------:R-:W-:Y:S01]  /*37d0*/  IMAD R8, R8, R54.reuse, RZ ;  /* 0x0000003608087224 */ /* 0x080fe200078e02ff */
        /* <DEDUP_REMOVED lines=55> */
[----:B------:R-:W-:Y:S01]  /*3b50*/  IMAD R34, R34, R54, RZ ;  /* 0x0000003622227224 */ /* 0x000fe200078e02ff */
[----:B------:R-:W-:Y:S01]  /*3b60*/  SEL R47, R3, R44, !P5 ;  /* 0x0000002c032f7207 */ /* 0x000fe20006800000 */
[----:B------:R-:W-:Y:S01]  /*3b70*/  IMAD R35, R35, R54, RZ ;  /* 0x0000003623237224 */ /* 0x000fe200078e02ff */
[C---:B------:R-:W-:Y:S01]  /*3b80*/  SEL R48, R3.reuse, R48, !P5 ;  /* 0x0000003003307207 */ /* 0x040fe20006800000 */
[-C--:B------:R-:W-:Y:S01]  /*3b90*/  IMAD R36, R36, R54.reuse, RZ ;  /* 0x0000003624247224 */ /* 0x080fe200078e02ff */
[----:B------:R-:W-:Y:S01]  /*3ba0*/  SEL R51, R3, R51, !P5 ;  /* 0x0000003303337207 */ /* 0x000fe20006800000 */
[-C--:B------:R-:W-:Y:S01]  /*3bb0*/  IMAD R39, R39, R54.reuse, RZ ;  /* 0x0000003627277224 */ /* 0x080fe200078e02ff */
[C---:B------:R-:W-:Y:S01]  /*3bc0*/  SEL R53, R3.reuse, R53, !P5 ;  /* 0x0000003503357207 */ /* 0x040fe20006800000 */
[-C--:B------:R-:W-:Y:S01]  /*3bd0*/  IMAD R38, R38, R54.reuse, RZ ;  /* 0x0000003626267224 */ /* 0x080fe200078e02ff */
        /* <DEDUP_REMOVED lines=9> */
[-C--:B------:R-:W-:Y:S01]  /*3c70*/  IMAD R51, R51, R54.reuse, RZ ;  /* 0x0000003633337224 */ /* 0x080fe200078e02ff */
[----:B------:R-:W-:Y:S01]  /*3c80*/  SEL R63, R3, R63, !P5 ;  /* 0x0000003f033f7207 */ /* 0x000fe20006800000 */
[-C--:B------:R-:W-:Y:S01]  /*3c90*/  IMAD R53, R53, R54.reuse, RZ ;  /* 0x0000003635357224 */ /* 0x080fe200078e02ff */
[----:B------:R-:W-:Y:S01]  /*3ca0*/  SEL R65, R3, R65, !P5 ;  /* 0x0000004103417207 */ /* 0x000fe20006800000 */
[----:B------:R-:W-:Y:S01]  /*3cb0*/  IMAD R55, R55, R54, RZ ;  /* 0x0000003637377224 */ /* 0x000fe200078e02ff */
[C---:B------:R-:W-:Y:S01]  /*3cc0*/  SEL R52, R3.reuse, R52, !P5 ;  /* 0x0000003403347207 */ /* 0x040fe20006800000 */
[-C--:B------:R-:W-:Y:S01]  /*3cd0*/  IMAD R50, R50, R54.reuse, RZ ;  /* 0x0000003632327224 */ /* 0x080fe200078e02ff */
[----:B------:R-:W-:Y:S01]  /*3ce0*/  SEL R67, R3, R67, !P5 ;  /* 0x0000004303437207 */ /* 0x000fe20006800000 */
        /* <DEDUP_REMOVED lines=26> */
[----:B------:R-:W-:Y:S01]  /*3e90*/  IMAD R81, R81, R54, RZ ;  /* 0x0000003651517224 */ /* 0x000fe200078e02ff */
[----:B0-----:R-:W-:Y:S01]  /*3ea0*/  LEA R195, P2, R7, R40, 0x1 ;  /* 0x0000002807c37211 */ /* 0x001fe200078408ff */
[----:B------:R-:W-:Y:S01]  /*3eb0*/  IMAD R83, R83, R54, RZ ;  /* 0x0000003653537224 */ /* 0x000fe200078e02ff */
[----:B------:R-:W-:Y:S01]  /*3ec0*/  LEA R194, P3, R8, R40, 0x1 ;  /* 0x0000002808c27211 */ /* 0x000fe200078608ff */
[----:B------:R-:W-:Y:S01]  /*3ed0*/  IMAD R85, R85, R54, RZ ;  /* 0x0000003655557224 */ /* 0x000fe200078e02ff */
[----:B------:R-:W-:Y:S01]  /*3ee0*/  LEA R193, P4, R5, R40, 0x1 ;  /* 0x0000002805c17211 */ /* 0x000fe200078808ff */
[----:B------:R-:W-:Y:S01]  /*3ef0*/  IMAD R87, R87, R54, RZ ;  /* 0x0000003657577224 */ /* 0x000fe200078e02ff */
[----:B------:R-:W-:Y:S01]  /*3f00*/  LEA R192, P5, R6, R40, 0x1 ;  /* 0x0000002806c07211 */ /* 0x000fe200078a08ff */
[----:B------:R-:W-:Y:S01]  /*3f10*/  IMAD R89, R89, R54, RZ ;  /* 0x0000003659597224 */ /* 0x000fe200078e02ff */
[----:B------:R-:W-:Y:S01]  /*3f20*/  LEA R191, P6, R9, R40, 0x1 ;  /* 0x0000002809bf7211 */ /* 0x000fe200078c08ff */
[-C--:B------:R-:W-:Y:S01]  /*3f30*/  IMAD R91, R91, R54.reuse, RZ ;  /* 0x000000365b5b7224 */ /* 0x080fe200078e02ff */
[-C--:B------:R-:W-:Y:S01]  /*3f40*/  LEA.HI.X.SX32 R189, R7, R41.reuse, 0x1, P2 ;  /* 0x0000002907bd7211 */ /* 0x080fe200010f0eff */
[----:B------:R-:W-:Y:S01]  /*3f50*/  IMAD R54, R3, R54, RZ ;  /* 0x0000003603367224 */ /* 0x000fe200078e02ff */
[-C--:B------:R-:W-:Y:S01]  /*3f60*/  LEA.HI.X.SX32 R187, R8, R41.reuse, 0x1, P3 ;  /* 0x0000002908bb7211 */ /* 0x080fe200018f0eff */
[----:B------:R-:W-:Y:S01]  /*3f70*/  IMAD R44, R0, UR4, RZ ;  /* 0x00000004002c7c24 */ /* 0x000fe2000f8e02ff */
[----:B------:R-:W-:-:S02]  /*3f80*/  LEA.HI.X.SX32 R185, R5, R41, 0x1, P4 ;  /* 0x0000002905b97211 */ /* 0x000fc400020f0eff */
[----:B------:R-:W-:Y:S02]  /*3f90*/  CS2R R92, SRZ ;  /* 0x00000000005c7805 */ /* 0x000fe4000001ff00 */
[----:B------:R-:W-:Y:S02]  /*3fa0*/  LEA.HI.X.SX32 R183, R6, R41, 0x1, P5 ;  /* 0x0000002906b77211 */ /* 0x000fe400028f0eff */
[-C--:B------:R-:W-:Y:S02]  /*3fb0*/  LEA R190, P1, R10, R40.reuse, 0x1 ;  /* 0x000000280abe7211 */ /* 0x080fe400078208ff */
[-C--:B------:R-:W-:Y:S02]  /*3fc0*/  LEA R188, P2, R11, R40.reuse, 0x1 ;  /* 0x000000280bbc7211 */ /* 0x080fe400078408ff */
[-C--:B------:R-:W-:Y:S02]  /*3fd0*/  LEA R186, P3, R12, R40.reuse, 0x1 ;  /* 0x000000280cba7211 */ /* 0x080fe400078608ff */
[----:B------:R-:W-:-:S02]  /*3fe0*/  LEA R184, P4, R13, R40, 0x1 ;  /* 0x000000280db87211 */ /* 0x000fc400078808ff */
[-C--:B------:R-:W-:Y:S02]  /*3ff0*/  LEA R182, P5, R14, R40.reuse, 0x1 ;  /* 0x000000280eb67211 */ /* 0x080fe400078a08ff */
[-C--:B------:R-:W-:Y:S02]  /*4000*/  LEA.HI.X.SX32 R181, R9, R41.reuse, 0x1, P6 ;  /* 0x0000002909b57211 */ /* 0x080fe400030f0eff */
[----:B------:R-:W-:Y:S02]  /*4010*/  LEA R180, P6, R15, R40, 0x1 ;  /* 0x000000280fb47211 */ /* 0x000fe400078c08ff */
[-C--:B------:R-:W-:Y:S02]  /*4020*/  LEA.HI.X.SX32 R179, R10, R41.reuse, 0x1, P1 ;  /* 0x000000290ab37211 */ /* 0x080fe400008f0eff */
[-C--:B------:R-:W-:Y:S02]  /*4030*/  LEA.HI.X.SX32 R177, R11, R41.reuse, 0x1, P2 ;  /* 0x000000290bb17211 */ /* 0x080fe400010f0eff */
[----:B------:R-:W-:-:S02]  /*4040*/  LEA.HI.X.SX32 R175, R12, R41, 0x1, P3 ;  /* 0x000000290caf7211 */ /* 0x000fc400018f0eff */
[-C--:B------:R-:W-:Y:S02]  /*4050*/  LEA.HI.X.SX32 R173, R13, R41.reuse, 0x1, P4 ;  /* 0x000000290dad7211 */ /* 0x080fe400020f0eff */
        /* <DEDUP_REMOVED lines=53> */
[----:B------:R-:W-:Y:S02]  /*43b0*/  LEA R120, P5, R48, R40, 0x1 ;  /* 0x0000002830787211 */ /* 0x000fe400078a08ff */
[-C--:B------:R-:W-:Y:S02]  /*43c0*/  LEA.HI.X.SX32 R119, R37, R41.reuse, 0x1, P6 ;  /* 0x0000002925777211 */ /* 0x080fe400030f0eff */
[-C--:B------:R-:W-:Y:S02]  /*43d0*/  LEA.HI.X.SX32 R117, R2, R41.reuse, 0x1, P1 ;  /* 0x0000002902757211 */ /* 0x080fe400008f0eff */
[-C--:B------:R-:W-:Y:S02]  /*43e0*/  LEA.HI.X.SX32 R115, R4, R41.reuse, 0x1, P2 ;  /* 0x0000002904737211 */ /* 0x080fe400010f0eff */
[-C--:B------:R-:W-:Y:S02]  /*43f0*/  LEA.HI.X.SX32 R113, R46, R41.reuse, 0x1, P3 ;  /* 0x000000292e717211 */ /* 0x080fe400018f0eff */
[----:B------:R-:W-:-:S02]  /*4400*/  LEA.HI.X.SX32 R39, R47, R41, 0x1, P4 ;  /* 0x000000292f277211 */ /* 0x000fc400020f0eff */
[----:B------:R-:W-:Y:S02]  /*4410*/  LEA.HI.X.SX32 R37, R48, R41, 0x1, P5 ;  /* 0x0000002930257211 */ /* 0x000fe400028f0eff */
[-C--:B------:R-:W-:Y:S02]  /*4420*/  LEA R118, P6, R51, R40.reuse, 0x1 ;  /* 0x0000002833767211 */ /* 0x080fe400078c08ff */
        /* <DEDUP_REMOVED lines=23> */
[----:B------:R-:W-:Y:S02]  /*45a0*/  CS2R R68, SRZ ;  /* 0x0000000000447805 */ /* 0x000fe4000001ff00 */
[-C--:B------:R-:W-:Y:S02]  /*45b0*/  LEA R22, P6, R71, R40.reuse, 0x1 ;  /* 0x0000002847167211 */ /* 0x080fe400078c08ff */
[-C--:B------:R-:W-:Y:S02]  /*45c0*/  LEA R20, P1, R73, R40.reuse, 0x1 ;  /* 0x0000002849147211 */ /* 0x080fe400078208ff */
[-C--:B------:R-:W-:Y:S02]  /*45d0*/  LEA R18, P2, R75, R40.reuse, 0x1 ;  /* 0x000000284b127211 */ /* 0x080fe400078408ff */
[----:B------:R-:W-:-:S02]  /*45e0*/  LEA R16, P3, R77, R40, 0x1 ;  /* 0x000000284d107211 */ /* 0x000fc400078608ff */
[-C--:B------:R-:W-:Y:S02]  /*45f0*/  LEA R14, P4, R79, R40.reuse, 0x1 ;  /* 0x000000284f0e7211 */ /* 0x080fe400078808ff */
[----:B------:R-:W-:Y:S02]  /*4600*/  LEA R12, P5, R81, R40, 0x1 ;  /* 0x00000028510c7211 */ /* 0x000fe400078a08ff */
[-C--:B------:R-:W-:Y:S02]  /*4610*/  LEA.HI.X.SX32 R11, R71, R41.reuse, 0x1, P6 ;  /* 0x00000029470b7211 */ /* 0x080fe400030f0eff */
[----:B------:R-:W-:Y:S02]  /*4620*/  CS2R R70, SRZ ;  /* 0x0000000000467805 */ /* 0x000fe4000001ff00 */
[-C--:B------:R-:W-:Y:S02]  /*4630*/  LEA.HI.X.SX32 R9, R73, R41.reuse, 0x1, P1 ;  /* 0x0000002949097211 */ /* 0x080fe400008f0eff */
[----:B------:R-:W-:-:S02]  /*4640*/  LEA.HI.X.SX32 R7, R75, R41, 0x1, P2 ;  /* 0x000000294b077211 */ /* 0x000fc400010f0eff */
[-C--:B------:R-:W-:Y:S02]  /*4650*/  LEA.HI.X.SX32 R5, R77, R41.reuse, 0x1, P3 ;  /* 0x000000294d057211 */ /* 0x080fe400018f0eff */
[-C--:B------:R-:W-:Y:S02]  /*4660*/  LEA.HI.X.SX32 R3, R79, R41.reuse, 0x1, P4 ;  /* 0x000000294f037211 */ /* 0x080fe400020f0eff */
[----:B------:R-:W-:Y:S02]  /*4670*/  LEA.HI.X.SX32 R0, R81, R41, 0x1, P5 ;  /* 0x0000002951007211 */ /* 0x000fe400028f0eff */
[-C--:B------:R-:W-:Y:S02]  /*4680*/  LEA R10, P6, R83, R40.reuse, 0x1 ;  /* 0x00000028530a7211 */ /* 0x080fe400078c08ff */
[-C--:B------:R-:W-:Y:S02]  /*4690*/  LEA R8, P1, R85, R40.reuse, 0x1 ;  /* 0x0000002855087211 */ /* 0x080fe400078208ff */
[----:B------:R-:W-:-:S02]  /*46a0*/  LEA R6, P2, R87, R40, 0x1 ;  /* 0x0000002857067211 */ /* 0x000fc400078408ff */
[-C--:B------:R-:W-:Y:S02]  /*46b0*/  LEA R4, P3, R89, R40.reuse, 0x1 ;  /* 0x0000002859047211 */ /* 0x080fe400078608ff */
[-C--:B------:R-:W-:Y:S02]  /*46c0*/  LEA R2, P4, R91, R40.reuse, 0x1 ;  /* 0x000000285b027211 */ /* 0x080fe400078808ff */
[----:B------:R-:W-:Y:S02]  /*46d0*/  LEA R203, P5, R54, R40, 0x1 ;  /* 0x0000002836cb7211 */ /* 0x000fe400078a08ff */
[-C--:B------:R-:W-:Y:S02]  /*46e0*/  LEA.HI.X.SX32 R198, R83, R41.reuse, 0x1, P6 ;  /* 0x0000002953c67211 */ /* 0x080fe400030f0eff */
[----:B------:R-:W-:Y:S02]  /*46f0*/  LEA.HI.X.SX32 R202, R85, R41, 0x1, P1 ;  /* 0x0000002955ca7211 */ /* 0x000fe400008f0eff */
[----:B------:R-:W-:-:S02]  /*4700*/  CS2R R84, SRZ ;  /* 0x0000000000547805 */ /* 0x000fc4000001ff00 */
[-C--:B------:R-:W-:Y:S02]  /*4710*/  LEA.HI.X.SX32 R199, R87, R41.reuse, 0x1, P2 ;  /* 0x0000002957c77211 */ /* 0x080fe400010f0eff */
[----:B------:R-:W-:Y:S02]  /*4720*/  CS2R R86, SRZ ;  /* 0x0000000000567805 */ /* 0x000fe4000001ff00 */
[-C--:B------:R-:W-:Y:S02]  /*4730*/  LEA.HI.X.SX32 R200, R89, R41.reuse, 0x1, P3 ;  /* 0x0000002959c87211 */ /* 0x080fe400018f0eff */
[----:B------:R-:W-:Y:S02]  /*4740*/  CS2R R88, SRZ ;  /* 0x0000000000587805 */ /* 0x000fe4000001ff00 */
[----:B------:R-:W-:Y:S02]  /*4750*/  LEA.HI.X.SX32 R201, R91, R41, 0x1, P4 ;  /* 0x000000295bc97211 */ /* 0x000fe400020f0eff */
[----:B------:R-:W-:-:S02]  /*4760*/  CS2R R90, SRZ ;  /* 0x00000000005a7805 */ /* 0x000fc4000001ff00 */
[----:B------:R-:W-:Y:S02]  /*4770*/  LEA.HI.X.SX32 R207, R54, R41, 0x1, P5 ;  /* 0x0000002936cf7211 */ /* 0x000fe400028f0eff */
[C---:B------:R-:W-:Y:S02]  /*4780*/  LEA R146, P0, R44.reuse, UR10, 0x1 ;  /* 0x0000000a2c927c11 */ /* 0x040fe4000f8008ff */
[----:B------:R-:W-:Y:S02]  /*4790*/  SHF.R.S32.HI R41, RZ, 0x1f, R42 ;  /* 0x0000001fff297819 */ /* 0x000fe4000001142a */
[----:B------:R-:W-:Y:S02]  /*47a0*/  LEA.HI.X.SX32 R147, R44, UR11, 0x1, P0 ;  /* 0x0000000b2c937c11 */ /* 0x000fe400080f0eff */
[----:B------:R-:W-:-:S07]  /*47b0*/  SHF.L.U64.HI R210, R42, 0x1, R41 ;  /* 0x000000012ad27819 */ /* 0x000fce0000010229 */
.L_x_2:
[----:B------:R-:W0:Y:S01]  /*47c0*/  S2R R238, SR_TID.X ;  /* 0x0000000000ee7919 */ /* 0x000e220000002100 */
[----:B------:R-:W-:Y:S01]  /*47d0*/  PRMT R50, RZ, 0x7610, R50 ;  /* 0x00007610ff327816 */ /* 0x000fe20000000032 */
[----:B------:R-:W-:Y:S01]  /*47e0*/  IMAD.WIDE R40, R214, 0x2, R146 ;  /* 0x00000002d6287825 */ /* 0x000fe200078e0292 */
[----:B------:R-:W-:Y:S02]  /*47f0*/  PRMT R239, RZ, 0x7610, R239 ;  /* 0x00007610ffef7816 */ /* 0x000fe400000000ef */
[----:B0-----:R-:W-:Y:S02]  /*4800*/  SHF.R.U32.HI R44, RZ, 0x4, R238 ;  /* 0x00000004ff2c7819 */ /* 0x001fe400000116ee */
[----:B------:R-:W-:Y:S02]  /*4810*/  LOP3.LUT R43, R238, 0x1f, RZ, 0xc0, !PT ;  /* 0x0000001fee2b7812 */ /* 0x000fe400078ec0ff */
[----:B------:R-:W-:Y:S02]  /*4820*/  SGXT.U32 R44, R44, 0x2 ;  /* 0x000000022c2c781a */ /* 0x000fe40000000000 */
[----:B------:R-:W-:-:S02]  /*4830*/  ISETP.GE.AND P0, PT, R43, UR7, PT ;  /* 0x000000072b007c0c */ /* 0x000fc4000bf06270 */
[C---:B------:R-:W-:Y:S02]  /*4840*/  ISETP.GE.AND P1, PT, R44.reuse, UR7, PT ;  /* 0x000000072c007c0c */ /* 0x040fe4000bf26270 */
[----:B------:R-:W-:-:S04]  /*4850*/  LOP3.LUT R42, R44, 0x4, RZ, 0xfc, !PT ;  /* 0x000000042c2a7812 */ /* 0x000fc800078efcff */
[----:B------:R-:W-:Y:S02]  /*4860*/  ISETP.GE.AND P2, PT, R42, UR7, PT ;  /* 0x000000072a007c0c */ /* 0x000fe4000bf46270 */
[C---:B------:R-:W-:Y:S02]  /*4870*/  LOP3.LUT R42, R44.reuse, 0x8, RZ, 0xfc, !PT ;  /* 0x000000082c2a7812 */ /* 0x040fe400078efcff */
[----:B------:R-:W-:Y:S02]  /*4880*/  LOP3.LUT R45, R44, 0x10, RZ, 0xfc, !PT ;  /* 0x000000102c2d7812 */ /* 0x000fe400078efcff */
[----:B------:R-:W-:Y:S01]  /*4890*/  ISETP.GE.AND P5, PT, R42, UR7, PT ;  /* 0x000000072a007c0c */ /* 0x000fe2000bfa6270 */
[----:B------:R0:W2:Y:S01]  /*48a0*/  @!P1 LDG.E.U16 R50, desc[UR8][R40.64] ;  /* 0x0000000828329981 */ /* 0x0000a2000c1e1500 */
[----:B------:R-:W-:Y:S02]  /*48b0*/  LOP3.LUT R43, R44, 0xc, RZ, 0xfc, !PT ;  /* 0x0000000c2c2b7812 */ /* 0x000fe400078efcff */
[----:B------:R-:W-:-:S02]  /*48c0*/  ISETP.GE.AND P3, PT, R45, UR7, PT ;  /* 0x000000072d007c0c */ /* 0x000fc4000bf66270 */
[----:B------:R-:W-:Y:S02]  /*48d0*/  PRMT R45, RZ, 0x7610, R45 ;  /* 0x00007610ff2d7816 */ /* 0x000fe4000000002d */
[----:B------:R-:W-:Y:S02]  /*48e0*/  ISETP.GE.AND P4, PT, R43, UR7, PT ;  /* 0x000000072b007c0c */ /* 0x000fe4000bf86270 */
[----:B------:R-:W-:Y:S01]  /*48f0*/  LOP3.LUT R46, R44, 0x14, RZ, 0xfc, !PT ;  /* 0x000000142c2e7812 */ /* 0x000fe200078efcff */
[--C-:B0-----:R-:W-:Y:S01]  /*4900*/  IMAD.WIDE R40, R212, 0x2, R146.reuse ;  /* 0x00000002d4287825 */ /* 0x101fe200078e0292 */
[----:B------:R-:W-:Y:S02]  /*4910*/  LOP3.LUT R48, R44, 0x18, RZ, 0xfc, !PT ;  /* 0x000000182c307812 */ /* 0x000fe400078efcff */
[----:B------:R-:W-:Y:S02]  /*4920*/  ISETP.GE.AND P1, PT, R46, UR7, PT ;  /* 0x000000072e007c0c */ /* 0x000fe4000bf26270 */
[----:B------:R0:W3:Y:S01]  /*4930*/  @!P2 LDG.E.U16 R239, desc[UR8][R40.64] ;  /* 0x0000000828efa981 */ /* 0x0000e2000c1e1500 */
[----:B------:R-:W-:Y:S01]  /*4940*/  LOP3.LUT R44, R44, 0x1c, RZ, 0xfc, !PT ;  /* 0x0000001c2c2c7812 */ /* 0x000fe200078efcff */
[----:B------:R-:W-:Y:S01]  /*4950*/  IMAD.WIDE R46, R218, 0x2, R146 ;  /* 0x00000002da2e7825 */ /* 0x000fe200078e0292 */
[----:B------:R-:W-:-:S02]  /*4960*/  PRMT R49, RZ, 0x7610, R49 ;  /* 0x00007610ff317816 */ /* 0x000fc40000000031 */
[----:B------:R-:W-:Y:S01]  /*4970*/  ISETP.GE.AND P2, PT, R48, UR7, PT ;  /* 0x0000000730007c0c */ /* 0x000fe2000bf46270 */
[----:B------:R-:W-:Y:S01]  /*4980*/  IMAD.WIDE R42, R219, 0x2, R146 ;  /* 0x00000002db2a7825 */ /* 0x000fe200078e0292 */
[----:B------:R-:W-:Y:S02]  /*4990*/  PRMT R72, RZ, 0x7610, R72 ;  /* 0x00007610ff487816 */ /* 0x000fe40000000048 */
[----:B------:R1:W4:Y:S01]  /*49a0*/  @!P3 LDG.E.U16 R49, desc[UR8][R46.64] ;  /* 0x000000082e31b981 */ /* 0x000322000c1e1500 */
[----:B0-----:R-:W-:Y:S01]  /*49b0*/  IMAD.WIDE R40, R213, 0x2, R146 ;  /* 0x00000002d5287825 */ /* 0x001fe200078e0292 */
[----:B------:R-:W-:Y:S02]  /*49c0*/  PRMT R48, RZ, 0x7610, R48 ;  /* 0x00007610ff307816 */ /* 0x000fe40000000030 */
[----:B------:R0:W5:Y:S04]  /*49d0*/  @!P4 LDG.E.U16 R72, desc[UR8][R42.64] ;  /* 0x000000082a48c981 */ /* 0x000168000c1e1500 */
[----:B------:R0:W2:Y:S01]  /*49e0*/  @!P5 LDG.E.U16 R45, desc[UR8][R40.64] ;  /* 0x00000008282dd981 */ /* 0x0000a2000c1e1500 */
[----:B------:R-:W-:Y:S01]  /*49f0*/  ISETP.GE.AND P5, PT, R44, UR7, PT ;  /* 0x000000072c007c0c */ /* 0x000fe2000bfa6270 */
[----:B------:R-:W-:Y:S01]  /*4a00*/  IMAD.WIDE R52, R215, 0x2, R146 ;  /* 0x00000002d7347825 */ /* 0x000fe200078e0292 */
[----:B-1----:R-:W-:-:S02]  /*4a10*/  PRMT R47, RZ, 0x7610, R47 ;  /* 0x00007610ff2f7816 */ /* 0x002fc4000000002f */
[----:B------:R-:W-:Y:S01]  /*4a20*/  PRMT R80, RZ, 0x7610, R80 ;  /* 0x00007610ff507816 */ /* 0x000fe20000000050 */
[----:B0-----:R-:W-:-:S04]  /*4a30*/  IMAD.WIDE R42, R216, 0x2, R146 ;  /* 0x00000002d82a7825 */ /* 0x001fc800078e0292 */
[----:B------:R-:W-:Y:S01]  /*4a40*/  IMAD.WIDE R40, R217, 0x2, R146 ;  /* 0x00000002d9287825 */ /* 0x000fe200078e0292 */
[----:B------:R-:W3:Y:S04]  /*4a50*/  @!P2 LDG.E.U16 R48, desc[UR8][R42.64] ;  /* 0x000000082a30a981 */ /* 0x000ee8000c1e1500 */
[----:B------:R0:W5:Y:S04]  /*4a60*/  @!P1 LDG.E.U16 R47, desc[UR8][R40.64] ;  /* 0x00000008282f9981 */ /* 0x000168000c1e1500 */
[----:B------:R-:W5:Y:S01]  /*4a70*/  @!P5 LDG.E.U16 R80, desc[UR8][R52.64] ;  /* 0x000000083450d981 */ /* 0x000f62000c1e1500 */
[----:B------:R-:W-:-:S02]  /*4a80*/  IADD3 RZ, P3, R142, R209, RZ ;  /* 0x000000d18eff7210 */ /* 0x000fc40007f7e0ff */
[----:B------:R-:W-:Y:S02]  /*4a90*/  PRMT R61, RZ, 0x7610, R61 ;  /* 0x00007610ff3d7816 */ /* 0x000fe4000000003d */
[-C--:B------:R-:W-:Y:S01]  /*4aa0*/  IADD3 RZ, P1, R148, R209.reuse, RZ ;  /* 0x000000d194ff7210 */ /* 0x080fe20007f3e0ff */
[--C-:B0-----:R-:W-:Y:S02]  /*4ab0*/  IMAD.IADD R40, R142, 0x1, R209.reuse ;  /* 0x000000018e287824 */ /* 0x101fe400078e02d1 */
[----:B------:R-:W-:Y:S01]  /*4ac0*/  IMAD.X R41, R131, 0x1, R210, P3 ;  /* 0x0000000183297824 */ /* 0x000fe200018e06d2 */
[----:B------:R-:W-:Y:S01]  /*4ad0*/  BAR.SYNC.DEFER_BLOCKING 0x0 ;  /* 0x0000000000007b1d */ /* 0x000fe20000010000 */
[----:B------:R-:W-:Y:S02]  /*4ae0*/  PRMT R236, RZ, 0x7610, R236 ;  /* 0x00007610ffec7816 */ /* 0x000fe400000000ec */
[C---:B------:R-:W-:Y:S02]  /*4af0*/  IADD3 RZ, P2, R144.reuse, R209, RZ ;  /* 0x000000d190ff7210 */ /* 0x040fe40007f5e0ff */
[----:B------:R-:W-:Y:S01]  /*4b00*/  PRMT R60, RZ, 0x7610, R60 ;  /* 0x00007610ff3c7816 */ /* 0x000fe2000000003c */
[----:B------:R-:W-:Y:S01]  /*4b10*/  IMAD.IADD R42, R144, 0x1, R209 ;  /* 0x00000001902a7824 */ /* 0x000fe200078e02d1 */
[----:B------:R-:W-:-:S02]  /*4b20*/  PRMT R44, RZ, 0x7610, R44 ;  /* 0x00007610ff2c7816 */ /* 0x000fc4000000002c */
[----:B------:R-:W-:Y:S02]  /*4b30*/  IADD3.X R43, R133, R210, RZ, P2, !PT ;  /* 0x000000d2852b7210 */ /* 0x000fe400017fe4ff */
[-C--:B------:R-:W-:Y:S01]  /*4b40*/  IADD3 RZ, P2, R150, R209.reuse, RZ ;  /* 0x000000d196ff7210 */ /* 0x080fe20007f5e0ff */
[----:B------:R0:W5:Y:S01]  /*4b50*/  @!P0 LDG.E.U16 R61, desc[UR8][R40.64] ;  /* 0x00000008283d8981 */ /* 0x000162000c1e1500 */
[----:B------:R-:W-:Y:S02]  /*4b60*/  PRMT R235, RZ, 0x7610, R235 ;  /* 0x00007610ffeb7816 */ /* 0x000fe400000000eb */
[----:B------:R-:W-:Y:S01]  /*4b70*/  PRMT R220, RZ, 0x7610, R220 ;  /* 0x00007610ffdc7816 */ /* 0x000fe200000000dc */
[----:B------:R1:W5:Y:S01]  /*4b80*/  @!P0 LDG.E.U16 R44, desc[UR8][R42.64] ;  /* 0x000000082a2c8981 */ /* 0x000362000c1e1500 */
[----:B0-----:R-:W-:Y:S02]  /*4b90*/  IMAD.IADD R40, R148, 0x1, R209 ;  /* 0x0000000194287824 */ /* 0x001fe400078e02d1 */
[----:B------:R-:W-:Y:S01]  /*4ba0*/  IMAD.X R41, R135, 0x1, R210, P1 ;  /* 0x0000000187297824 */ /* 0x000fe200008e06d2 */
[----:B------:R-:W-:-:S04]  /*4bb0*/  IADD3 RZ, P1, R152, R209, RZ ;  /* 0x000000d198ff7210 */ /* 0x000fc80007f3e0ff */
[----:B------:R0:W5:Y:S01]  /*4bc0*/  @!P0 LDG.E.U16 R236, desc[UR8][R40.64] ;  /* 0x0000000828ec8981 */ /* 0x000162000c1e1500 */
[--C-:B-1----:R-:W-:Y:S02]  /*4bd0*/  IMAD.IADD R42, R150, 0x1, R209.reuse ;  /* 0x00000001962a7824 */ /* 0x102fe400078e02d1 */
[----:B0-----:R-:W-:Y:S02]  /*4be0*/  IMAD.IADD R40, R152, 0x1, R209 ;  /* 0x0000000198287824 */ /* 0x001fe400078e02d1 */
[--C-:B------:R-:W-:Y:S01]  /*4bf0*/  IMAD.X R41, R139, 0x1, R210.reuse, P1 ;  /* 0x000000018b297824 */ /* 0x100fe200008e06d2 */
[----:B------:R-:W-:Y:S01]  /*4c00*/  IADD3 RZ, P1, R156, R209, RZ ;  /* 0x000000d19cff7210 */ /* 0x000fe20007f3e0ff */
[----:B------:R-:W-:-:S03]  /*4c10*/  IMAD.X R43, R137, 0x1, R210, P2 ;  /* 0x00000001892b7824 */ /* 0x000fc600010e06d2 */
[----:B------:R0:W5:Y:S01]  /*4c20*/  @!P0 LDG.E.U16 R60, desc[UR8][R40.64] ;  /* 0x00000008283c8981 */ /* 0x000162000c1e1500 */
[-C--:B------:R-:W-:Y:S02]  /*4c30*/  IADD3 RZ, P2, R154, R209.reuse, RZ ;  /* 0x000000d19aff7210 */ /* 0x080fe40007f5e0ff */
[----:B------:R-:W-:Y:S01]  /*4c40*/  PRMT R59, RZ, 0x7610, R59 ;  /* 0x00007610ff3b7816 */ /* 0x000fe2000000003b */
[----:B------:R1:W5:Y:S01]  /*4c50*/  @!P0 LDG.E.U16 R220, desc[UR8][R42.64] ;  /* 0x000000082adc8981 */ /* 0x000362000c1e1500 */
[----:B0-----:R-:W-:Y:S02]  /*4c60*/  IMAD.IADD R40, R156, 0x1, R209 ;  /* 0x000000019c287824 */ /* 0x001fe400078e02d1 */
[----:B------:R-:W-:Y:S01]  /*4c70*/  IMAD.X R41, R143, 0x1, R210, P1 ;  /* 0x000000018f297824 */ /* 0x000fe200008e06d2 */
[----:B------:R-:W-:-:S04]  /*4c80*/  IADD3 RZ, P1, R160, R209, RZ ;  /* 0x000000d1a0ff7210 */ /* 0x000fc80007f3e0ff */
[----:B------:R0:W5:Y:S01]  /*4c90*/  @!P0 LDG.E.U16 R235, desc[UR8][R40.64] ;  /* 0x0000000828eb8981 */ /* 0x000162000c1e1500 */
[----:B-1----:R-:W-:Y:S01]  /*4ca0*/  PRMT R43, RZ, 0x7610, R43 ;  /* 0x00007610ff2b7816 */ /* 0x002fe2000000002b */
[--C-:B------:R-:W-:Y:S01]  /*4cb0*/  IMAD.IADD R52, R154, 0x1, R209.reuse ;  /* 0x000000019a347824 */ /* 0x100fe200078e02d1 */
[----:B------:R-:W-:Y:S02]  /*4cc0*/  IADD3.X R53, R141, R210, RZ, P2, !PT ;  /* 0x000000d28d357210 */ /* 0x000fe400017fe4ff */
[-C--:B------:R-:W-:Y:S02]  /*4cd0*/  IADD3 RZ, P2, R158, R209.reuse, RZ ;  /* 0x000000d19eff7210 */ /* 0x080fe40007f5e0ff */
[----:B------:R-:W-:Y:S01]  /*4ce0*/  PRMT R234, RZ, 0x7610, R234 ;  /* 0x00007610ffea7816 */ /* 0x000fe200000000ea */
[----:B------:R1:W5:Y:S01]  /*4cf0*/  @!P0 LDG.E.U16 R43, desc[UR8][R52.64] ;  /* 0x00000008342b8981 */ /* 0x000362000c1e1500 */
[----:B0-----:R-:W-:Y:S02]  /*4d00*/  IMAD.IADD R40, R160, 0x1, R209 ;  /* 0x00000001a0287824 */ /* 0x001fe400078e02d1 */
[----:B------:R-:W-:Y:S01]  /*4d10*/  IMAD.X R41, R149, 0x1, R210, P1 ;  /* 0x0000000195297824 */ /* 0x000fe200008e06d2 */
[----:B------:R-:W-:-:S04]  /*4d20*/  IADD3 RZ, P1, R164, R209, RZ ;  /* 0x000000d1a4ff7210 */ /* 0x000fc80007f3e0ff */
[----:B------:R0:W5:Y:S01]  /*4d30*/  @!P0 LDG.E.U16 R59, desc[UR8][R40.64] ;  /* 0x00000008283b8981 */ /* 0x000162000c1e1500 */
[----:B------:R-:W-:Y:S01]  /*4d40*/  PRMT R83, RZ, 0x7610, R83 ;  /* 0x00007610ff537816 */ /* 0x000fe20000000053 */
[--C-:B-1----:R-:W-:Y:S02]  /*4d50*/  IMAD.IADD R52, R158, 0x1, R209.reuse ;  /* 0x000000019e347824 */ /* 0x102fe400078e02d1 */
[----:B------:R-:W-:Y:S01]  /*4d60*/  IMAD.X R53, R145, 0x1, R210, P2 ;  /* 0x0000000191357824 */ /* 0x000fe200010e06d2 */
[----:B------:R-:W-:Y:S02]  /*4d70*/  IADD3 RZ, P2, R162, R209, RZ ;  /* 0x000000d1a2ff7210 */ /* 0x000fe40007f5e0ff */
[----:B------:R-:W-:Y:S02]  /*4d80*/  PRMT R58, RZ, 0x7610, R58 ;  /* 0x00007610ff3a7816 */ /* 0x000fe4000000003a */
[----:B------:R1:W5:Y:S01]  /*4d90*/  @!P0 LDG.E.U16 R83, desc[UR8][R52.64] ;  /* 0x0000000834538981 */ /* 0x000362000c1e1500 */
[----:B0-----:R-:W-:-:S02]  /*4da0*/  IMAD.IADD R40, R164, 0x1, R209 ;  /* 0x00000001a4287824 */ /* 0x001fc400078e02d1 */
[----:B------:R-:W-:Y:S01]  /*4db0*/  IMAD.X R41, R153, 0x1, R210, P1 ;  /* 0x0000000199297824 */ /* 0x000fe200008e06d2 */
[----:B------:R-:W-:-:S04]  /*4dc0*/  IADD3 RZ, P1, R168, R209, RZ ;  /* 0x000000d1a8ff7210 */ /* 0x000fc80007f3e0ff */
[----:B------:R0:W5:Y:S01]  /*4dd0*/  @!P0 LDG.E.U16 R234, desc[UR8][R40.64] ;  /* 0x0000000828ea8981 */ /* 0x000162000c1e1500 */
[----:B------:R-:W-:Y:S01]  /*4de0*/  PRMT R42, RZ, 0x7610, R42 ;  /* 0x00007610ff2a7816 */ /* 0x000fe2000000002a */
[----:B-1----:R-:W-:Y:S01]  /*4df0*/  IMAD.IADD R52, R162, 0x1, R209 ;  /* 0x00000001a2347824 */ /* 0x002fe200078e02d1 */
        /* <DEDUP_REMOVED lines=9> */
[----:B-1----:R-:W-:Y:S02]  /*4e90*/  IMAD.IADD R52, R166, 0x1, R209 ;  /* 0x00000001a6347824 */ /* 0x002fe400078e02d1 */
        /* <DEDUP_REMOVED lines=9> */
[--C-:B-1----:R-:W-:Y:S01]  /*4f30*/  IMAD.IADD R52, R170, 0x1, R209.reuse ;  /* 0x00000001aa347824 */ /* 0x102fe200078e02d1 */
        /* <DEDUP_REMOVED lines=64> */
[----:B0-----:R-:W-:Y:S01]  /*5340*/  IMAD.X R41, R189, 0x1, R210, P1 ;  /* 0x00000001bd297824 */ /* 0x001fe200008e06d2 */
[----:B------:R-:W-:Y:S01]  /*5350*/  IADD3 R62, P1, R203, R209, RZ ;  /* 0x000000d1cb3e7210 */ /* 0x000fe20007f3e0ff */
[----:B------:R-:W-:Y:S01]  /*5360*/  IMAD.IADD R40, R195, 0x1, R209 ;  /* 0x00000001c3287824 */ /* 0x000fe200078e02d1 */
[----:B------:R-:W-:-:S03]  /*5370*/  PRMT R77, RZ, 0x7610, R77 ;  /* 0x00007610ff4d7816 */ /* 0x000fc6000000004d */
[--C-:B------:R-:W-:Y:S01]  /*5380*/  IMAD.X R63, R207, 0x1, R210.reuse, P1 ;  /* 0x00000001cf3f7824 */ /* 0x100fe200008e06d2 */
[----:B------:R0:W5:Y:S01]  /*5390*/  @!P0 LDG.E.U16 R54, desc[UR8][R40.64] ;  /* 0x0000000828368981 */ /* 0x000162000c1e1500 */
[----:B-1----:R-:W-:Y:S02]  /*53a0*/  IMAD.IADD R52, R194, 0x1, R209 ;  /* 0x00000001c2347824 */ /* 0x002fe400078e02d1 */
[----:B------:R-:W-:Y:S01]  /*53b0*/  IMAD.X R53, R187, 0x1, R210, P2 ;  /* 0x00000001bb357824 */ /* 0x000fe200010e06d2 */
[----:B------:R1:W5:Y:S01]  /*53c0*/  @!P0 LDG.E.U16 R245, desc[UR8][R62.64] ;  /* 0x000000083ef58981 */ /* 0x000362000c1e1500 */
[----:B------:R-:W-:-:S03]  /*53d0*/  PRMT R243, RZ, 0x7610, R243 ;  /* 0x00007610fff37816 */ /* 0x000fc600000000f3 */
[----:B------:R4:W5:Y:S01]  /*53e0*/  @!P0 LDG.E.U16 R77, desc[UR8][R52.64] ;  /* 0x00000008344d8981 */ /* 0x000962000c1e1500 */
[----:B0-----:R-:W-:-:S05]  /*53f0*/  IADD3 R40, P1, R16, R209, RZ ;  /* 0x000000d110287210 */ /* 0x001fca0007f3e0ff */
[----:B------:R-:W-:Y:S01]  /*5400*/  IMAD.X R41, R5, 0x1, R210, P1 ;  /* 0x0000000105297824 */ /* 0x000fe200008e06d2 */
[-C--:B-1----:R-:W-:Y:S02]  /*5410*/  IADD3 R62, P1, R24, R209.reuse, RZ ;  /* 0x000000d1183e7210 */ /* 0x082fe40007f3e0ff */
[----:B----4-:R-:W-:Y:S02]  /*5420*/  IADD3 R52, P2, R8, R209, RZ ;  /* 0x000000d108347210 */ /* 0x010fe40007f5e0ff */
[----:B------:R-:W-:Y:S01]  /*5430*/  PRMT R244, RZ, 0x7610, R244 ;  /* 0x00007610fff47816 */ /* 0x000fe200000000f4 */
[----:B------:R0:W4:Y:S01]  /*5440*/  @!P0 LDG.E.U16 R243, desc[UR8][R40.64] ;  /* 0x0000000828f38981 */ /* 0x000122000c1e1500 */
[----:B------:R-:W-:Y:S01]  /*5450*/  IMAD.X R63, R13, 0x1, R210, P1 ;  /* 0x000000010d3f7824 */ /* 0x000fe200008e06d2 */
[----:B------:R-:W-:Y:S02]  /*5460*/  PRMT R242, RZ, 0x7610, R242 ;  /* 0x00007610fff27816 */ /* 0x000fe400000000f2 */
[----:B------:R-:W-:-:S02]  /*5470*/  IADD3.X R53, R202, R210, RZ, P2, !PT ;  /* 0x000000d2ca357210 */ /* 0x000fc400017fe4ff */
[----:B------:R-:W-:Y:S02]  /*5480*/  PRMT R240, RZ, 0x7610, R240 ;  /* 0x00007610fff07816 */ /* 0x000fe400000000f0 */
[----:B------:R1:W4:Y:S01]  /*5490*/  @!P0 LDG.E.U16 R242, desc[UR8][R62.64] ;  /* 0x000000083ef28981 */ /* 0x000322000c1e1500 */
[----:B0-----:R-:W-:-:S03]  /*54a0*/  IADD3 R40, P1, R112, R209, RZ ;  /* 0x000000d170287210 */ /* 0x001fc60007f3e0ff */
[----:B------:R0:W4:Y:S02]  /*54b0*/  @!P0 LDG.E.U16 R244, desc[UR8][R52.64] ;  /* 0x0000000834f48981 */ /* 0x000124000c1e1500 */
[--C-:B------:R-:W-:Y:S01]  /*54c0*/  IMAD.X R41, R29, 0x1, R210.reuse, P1 ;  /* 0x000000011d297824 */ /* 0x100fe200008e06d2 */
[-C--:B-1----:R-:W-:Y:S02]  /*54d0*/  IADD3 R62, P1, R120, R209.reuse, RZ ;  /* 0x000000d1783e7210 */ /* 0x082fe40007f3e0ff */
[----:B------:R-:W-:Y:S02]  /*54e0*/  PRMT R241, RZ, 0x7610, R241 ;  /* 0x00007610fff17816 */ /* 0x000fe400000000f1 */
[----:B------:R1:W4:Y:S01]  /*54f0*/  @!P0 LDG.E.U16 R240, desc[UR8][R40.64] ;  /* 0x0000000828f08981 */ /* 0x000322000c1e1500 */
[----:B0-----:R-:W-:Y:S01]  /*5500*/  IADD3 R52, P2, R32, R209, RZ ;  /* 0x000000d120347210 */ /* 0x001fe20007f5e0ff */
[----:B------:R-:W-:-:S04]  /*5510*/  IMAD.X R63, R37, 0x1, R210, P1 ;  /* 0x00000001253f7824 */ /* 0x000fc800008e06d2 */
[----:B------:R-:W-:Y:S01]  /*5520*/  IMAD.X R53, R21, 0x1, R210, P2 ;  /* 0x0000000115357824 */ /* 0x000fe200010e06d2 */
[----:B-1----:R-:W-:-:S04]  /*5530*/  IADD3 R40, P1, R136, R209, RZ ;  /* 0x000000d188287210 */ /* 0x002fc80007f3e0ff */
[----:B------:R0:W4:Y:S01]  /*5540*/  @!P0 LDG.E.U16 R241, desc[UR8][R52.64] ;  /* 0x0000000834f18981 */ /* 0x000122000c1e1500 */
[----:B------:R-:W-:Y:S02]  /*5550*/  PRMT R66, RZ, 0x7610, R66 ;  /* 0x00007610ff427816 */ /* 0x000fe40000000042 */
[----:B------:R-:W-:Y:S01]  /*5560*/  PRMT R237, RZ, 0x7610, R237 ;  /* 0x00007610ffed7816 */ /* 0x000fe200000000ed */
[----:B------:R-:W-:Y:S01]  /*5570*/  IMAD.X R41, R125, 0x1, R210, P1 ;  /* 0x000000017d297824 */ /* 0x000fe200008e06d2 */
[----:B------:R-:W-:Y:S02]  /*5580*/  PRMT R222, RZ, 0x7610, R222 ;  /* 0x00007610ffde7816 */ /* 0x000fe400000000de */
[----:B------:R1:W4:Y:S01]  /*5590*/  @!P0 LDG.E.U16 R66, desc[UR8][R62.64] ;  /* 0x000000083e428981 */ /* 0x000322000c1e1500 */
[----:B0-----:R-:W-:-:S03]  /*55a0*/  IADD3 R52, P2, R128, R209, RZ ;  /* 0x000000d180347210 */ /* 0x001fc60007f5e0ff */
[----:B------:R0:W4:Y:S02]  /*55b0*/  @!P0 LDG.E.U16 R237, desc[UR8][R40.64] ;  /* 0x0000000828ed8981 */ /* 0x000124000c1e1500 */
[----:B------:R-:W-:Y:S01]  /*55c0*/  IMAD.X R53, R117, 0x1, R210, P2 ;  /* 0x0000000175357824 */ /* 0x000fe200010e06d2 */
[-C--:B-1----:R-:W-:Y:S02]  /*55d0*/  IADD3 R62, P1, R34, R209.reuse, RZ ;  /* 0x000000d1223e7210 */ /* 0x082fe40007f3e0ff */
[----:B------:R-:W-:Y:S02]  /*55e0*/  PRMT R228, RZ, 0x7610, R228 ;  /* 0x00007610ffe47816 */ /* 0x000fe400000000e4 */
[----:B------:R1:W4:Y:S01]  /*55f0*/  @!P0 LDG.E.U16 R222, desc[UR8][R52.64] ;  /* 0x0000000834de8981 */ /* 0x000322000c1e1500 */
[----:B0-----:R-:W-:Y:S02]  /*5600*/  IADD3 R40, P2, R26, R209, RZ ;  /* 0x000000d11a287210 */ /* 0x001fe40007f5e0ff */
[----:B------:R-:W-:-:S03]  /*5610*/  IADD3.X R63, R23, R210, RZ, P1, !PT ;  /* 0x000000d2173f7210 */ /* 0x000fc60000ffe4ff */
[----:B------:R-:W-:Y:S01]  /*5620*/  IMAD.X R41, R15, 0x1, R210, P2 ;  /* 0x000000010f297824 */ /* 0x000fe200010e06d2 */
[----:B-1----:R-:W-:-:S04]  /*5630*/  IADD3 R52, P1, R18, R209, RZ ;  /* 0x000000d112347210 */ /* 0x002fc80007f3e0ff */
[----:B------:R0:W4:Y:S01]  /*5640*/  @!P0 LDG.E.U16 R228, desc[UR8][R40.64] ;  /* 0x0000000828e48981 */ /* 0x000122000c1e1500 */
[----:B------:R-:W-:Y:S01]  /*5650*/  PRMT R227, RZ, 0x7610, R227 ;  /* 0x00007610ffe37816 */ /* 0x000fe200000000e3 */
[----:B------:R-:W-:Y:S01]  /*5660*/  IMAD.X R53, R7, 0x1, R210, P1 ;  /* 0x0000000107357824 */ /* 0x000fe200008e06d2 */
[----:B------:R-:W-:-:S04]  /*5670*/  PRMT R226, RZ, 0x7610, R226 ;  /* 0x00007610ffe27816 */ /* 0x000fc800000000e2 */
[----:B------:R1:W4:Y:S01]  /*5680*/  @!P0 LDG.E.U16 R227, desc[UR8][R52.64] ;  /* 0x0000000834e38981 */ /* 0x000322000c1e1500 */
[----:B0-----:R-:W-:-:S05]  /*5690*/  IADD3 R40, P1, R10, R209, RZ ;  /* 0x000000d10a287210 */ /* 0x001fca0007f3e0ff */
[--C-:B------:R-:W-:Y:S01]  /*56a0*/  IMAD.X R41, R198, 0x1, R210.reuse, P1 ;  /* 0x00000001c6297824 */ /* 0x100fe200008e06d2 */
[----:B------:R-:W-:Y:S02]  /*56b0*/  PRMT R229, RZ, 0x7610, R229 ;  /* 0x00007610ffe57816 */ /* 0x000fe400000000e5 */
[-C--:B-1----:R-:W-:Y:S02]  /*56c0*/  IADD3 R52, P1, R2, R209.reuse, RZ ;  /* 0x000000d102347210 */ /* 0x082fe40007f3e0ff */
[----:B------:R0:W4:Y:S03]  /*56d0*/  @!P0 LDG.E.U16 R226, desc[UR8][R40.64] ;  /* 0x0000000828e28981 */ /* 0x000126000c1e1500 */
[----:B------:R-:W-:Y:S01]  /*56e0*/  IMAD.X R53, R201, 0x1, R210, P1 ;  /* 0x00000001c9357824 */ /* 0x000fe200008e06d2 */
[----:B------:R1:W4:Y:S01]  /*56f0*/  @!P0 LDG.E.U16 R229, desc[UR8][R62.64] ;  /* 0x000000083ee58981 */ /* 0x000322000c1e1500 */
[----:B0-----:R-:W-:-:S02]  /*5700*/  IADD3 R40, P1, R114, R209, RZ ;  /* 0x000000d172287210 */ /* 0x001fc40007f3e0ff */
[----:B-1----:R-:W-:-:S03]  /*5710*/  PRMT R63, RZ, 0x7610, R63 ;  /* 0x00007610ff3f7816 */ /* 0x002fc6000000003f */
[----:B------:R-:W-:-:S05]  /*5720*/  IMAD.X R41, R31, 0x1, R210, P1 ;  /* 0x000000011f297824 */ /* 0x000fca00008e06d2 */
[----:B------:R0:W4:Y:S01]  /*5730*/  @!P0 LDG.E.U16 R63, desc[UR8][R40.64] ;  /* 0x00000008283f8981 */ /* 0x000122000c1e1500 */
[----:B------:R-:W-:Y:S02]  /*5740*/  PRMT R224, RZ, 0x7610, R224 ;  /* 0x00007610ffe07816 */ /* 0x000fe400000000e0 */
[----:B0-----:R-:W-:-:S05]  /*5750*/  IADD3 R40, P1, R122, R209, RZ ;  /* 0x000000d17a287210 */ /* 0x001fca0007f3e0ff */
[----:B------:R-:W-:-:S05]  /*5760*/  IMAD.X R41, R39, 0x1, R210, P1 ;  /* 0x0000000127297824 */ /* 0x000fca00008e06d2 */
[----:B------:R0:W4:Y:S01]  /*5770*/  @!P0 LDG.E.U16 R224, desc[UR8][R40.64] ;  /* 0x0000000828e08981 */ /* 0x000122000c1e1500 */
[----:B------:R-:W-:Y:S02]  /*5780*/  PRMT R223, RZ, 0x7610, R223 ;  /* 0x00007610ffdf7816 */ /* 0x000fe400000000df */
[----:B0-----:R-:W-:-:S05]  /*5790*/  IADD3 R40, P1, R130, R209, RZ ;  /* 0x000000d182287210 */ /* 0x001fca0007f3e0ff */
[----:B------:R-:W-:Y:S01]  /*57a0*/  IMAD.X R41, R119, 0x1, R210, P1 ;  /* 0x0000000177297824 */ /* 0x000fe200008e06d2 */
[----:B------:R-:W-:-:S04]  /*57b0*/  PRMT R221, RZ, 0x7610, R221 ;  /* 0x00007610ffdd7816 */ /* 0x000fc800000000dd */
[----:B------:R0:W4:Y:S02]  /*57c0*/  @!P0 LDG.E.U16 R223, desc[UR8][R40.64] ;  /* 0x0000000828df8981 */ /* 0x000124000c1e1500 */
[----:B0-----:R-:W-:-:S04]  /*57d0*/  IADD3 R40, P1, R138, R209, RZ ;  /* 0x000000d18a287210 */ /* 0x001fc80007f3e0ff */
[----:B------:R-:W-:-:S05]  /*57e0*/  IADD3.X R41, R127, R210, RZ, P1, !PT ;  /* 0x000000d27f297210 */ /* 0x000fca0000ffe4ff */
[----:B------:R0:W4:Y:S01]  /*57f0*/  @!P0 LDG.E.U16 R221, desc[UR8][R40.64] ;  /* 0x0000000828dd8981 */ /* 0x000122000c1e1500 */
[----:B------:R-:W-:Y:S02]  /*5800*/  PRMT R76, RZ, 0x7610, R76 ;  /* 0x00007610ff4c7816 */ /* 0x000fe4000000004c */
[----:B0-----:R-:W-:-:S05]  /*5810*/  IADD3 R40, P1, R4, R209, RZ ;  /* 0x000000d104287210 */ /* 0x001fca0007f3e0ff */
        /* <DEDUP_REMOVED lines=26> */
[----:B------:R0:W4:Y:S01]  /*59c0*/  @!P0 LDG.E.U16 R65, desc[UR8][R40.64] ;  /* 0x0000000828418981 */ /* 0x000122000c1e1500 */
[----:B------:R-:W1:Y:S01]  /*59d0*/  S2UR UR5, SR_CgaCtaId ;  /* 0x00000000000579c3 */ /* 0x000e620000008800 */
[----:B0-----:R-:W-:-:S04]  /*59e0*/  IADD3 R40, P1, R132, R209, RZ ;  /* 0x000000d184287210 */ /* 0x001fc80007f3e0ff */
[----:B------:R-:W-:-:S05]  /*59f0*/  IADD3.X R41, R121, R210, RZ, P1, !PT ;  /* 0x000000d279297210 */ /* 0x000fca0000ffe4ff */
[----:B------:R0:W4:Y:S01]  /*5a00*/  @!P0 LDG.E.U16 R64, desc[UR8][R40.64] ;  /* 0x0000000828408981 */ /* 0x000122000c1e1500 */
[----:B------:R-:W-:Y:S02]  /*5a10*/  PRMT R62, RZ, 0x7610, R62 ;  /* 0x00007610ff3e7816 */ /* 0x000fe4000000003e */
[----:B0-----:R-:W-:Y:S02]  /*5a20*/  IADD3 R40, P1, R140, R209, RZ ;  /* 0x000000d18c287210 */ /* 0x001fe40007f3e0ff */
[----:B------:R-:W-:-:S03]  /*5a30*/  PRMT R225, RZ, 0x7610, R225 ;  /* 0x00007610ffe17816 */ /* 0x000fc600000000e1 */
[----:B------:R-:W-:-:S03]  /*5a40*/  IMAD.X R41, R129, 0x1, R210, P1 ;  /* 0x0000000181297824 */ /* 0x000fc600008e06d2 */
[----:B------:R0:W4:Y:S04]  /*5a50*/  @!P0 LDG.E.U16 R225, desc[UR8][R52.64] ;  /* 0x0000000834e18981 */ /* 0x000128000c1e1500 */
[----:B------:R2:W4:Y:S01]  /*5a60*/  @!P0 LDG.E.U16 R62, desc[UR8][R40.64] ;  /* 0x00000008283e8981 */ /* 0x000522000c1e1500 */
[----:B------:R-:W-:Y:S01]  /*5a70*/  UMOV UR4, 0x400 ;  /* 0x0000040000047882 */ /* 0x000fe20000000000 */
[----:B------:R-:W-:Y:S01]  /*5a80*/  IMAD.SHL.U32 R238, R238, 0x2, RZ ;  /* 0x00000002eeee7824 */ /* 0x000fe200078e00ff */
[----:B0-----:R-:W-:Y:S02]  /*5a90*/  PRMT R53, RZ, 0x7610, R53 ;  /* 0x00007610ff357816 */ /* 0x001fe40000000035 */
[----:B--2---:R-:W-:Y:S01]  /*5aa0*/  IADD3 R40, P1, R6, R209, RZ ;  /* 0x000000d106287210 */ /* 0x004fe20007f3e0ff */
[----:B-1----:R-:W-:-:S04]  /*5ab0*/  ULEA UR4, UR5, UR4, 0x18 ;  /* 0x0000000405047291 */ /* 0x002fc8000f8ec03f */
[----:B------:R-:W-:Y:S01]  /*5ac0*/  IMAD.X R41, R199, 0x1, R210, P1 ;  /* 0x00000001c7297824 */ /* 0x000fe200008e06d2 */
[----:B------:R-:W-:-:S04]  /*5ad0*/  LOP3.LUT R238, R238, 0x7e, RZ, 0xc0, !PT ;  /* 0x0000007eeeee7812 */ /* 0x000fc800078ec0ff */
[----:B------:R0:W2:Y:S01]  /*5ae0*/  @!P0 LDG.E.U16 R53, desc[UR8][R40.64] ;  /* 0x0000000828358981 */ /* 0x0000a2000c1e1500 */
[----:B------:R-:W-:-:S03]  /*5af0*/  PRMT R52, RZ, 0x7610, R52 ;  /* 0x00007610ff347816 */ /* 0x000fc60000000034 */
[----:B------:R1:W-:Y:S01]  /*5b00*/  STS.U16 [R238+UR4+0x2100], R45 ;  /* 0x0021002dee007988 */ /* 0x0003e20008000404 */
[----:B0-----:R-:W-:-:S05]  /*5b10*/  IADD3 R40, P1, R14, R209, RZ ;  /* 0x000000d10e287210 */ /* 0x001fca0007f3e0ff */
[----:B------:R-:W-:Y:S01]  /*5b20*/  IMAD.X R41, R3, 0x1, R210, P1 ;  /* 0x0000000103297824 */ /* 0x000fe200008e06d2 */
[----:B-1----:R-:W0:Y:S04]  /*5b30*/  S2R R45, SR_TID.X ;  /* 0x00000000002d7919 */ /* 0x002e280000002100 */
[----:B------:R1:W2:Y:S01]  /*5b40*/  @!P0 LDG.E.U16 R52, desc[UR8][R40.64] ;  /* 0x0000000828348981 */ /* 0x0002a2000c1e1500 */
[----:B------:R-:W-:Y:S02]  /*5b50*/  PRMT R51, RZ, 0x7610, R51 ;  /* 0x00007610ff337816 */ /* 0x000fe40000000033 */
[----:B-1----:R-:W-:-:S05]  /*5b60*/  IADD3 R40, P1, R22, R209, RZ ;  /* 0x000000d116287210 */ /* 0x002fca0007f3e0ff */
[----:B------:R-:W-:Y:S01]  /*5b70*/  IMAD.X R41, R11, 0x1, R210, P1 ;  /* 0x000000010b297824 */ /* 0x000fe200008e06d2 */
[----:B------:R1:W-:Y:S04]  /*5b80*/  STS.U16 [R238+UR4+0x2000], R50 ;  /* 0x00200032ee007988 */ /* 0x0003e80008000404 */
[----:B------:R3:W2:Y:S01]  /*5b90*/  @!P0 LDG.E.U16 R51, desc[UR8][R40.64] ;  /* 0x0000000828338981 */ /* 0x0006a2000c1e1500 */
[----:B------:R-:W5:Y:S01]  /*5ba0*/  S2UR UR6, SR_CgaCtaId ;  /* 0x00000000000679c3 */ /* 0x000f620000008800 */
[----:B-1----:R-:W-:Y:S02]  /*5bb0*/  PRMT R50, RZ, 0x7610, R50 ;  /* 0x00007610ff327816 */ /* 0x002fe40000000032 */
[----:B---3--:R-:W-:-:S05]  /*5bc0*/  IADD3 R40, P1, R30, R209, RZ ;  /* 0x000000d11e287210 */ /* 0x008fca0007f3e0ff */
[----:B------:R-:W-:Y:S01]  /*5bd0*/  IMAD.X R41, R19, 0x1, R210, P1 ;  /* 0x0000000113297824 */ /* 0x000fe200008e06d2 */
[----:B------:R1:W-:Y:S04]  /*5be0*/  STS.U16 [R238+UR4+0x2200], R49 ;  /* 0x00220031ee007988 */ /* 0x0003e80008000404 */
[----:B------:R3:W2:Y:S01]  /*5bf0*/  @!P0 LDG.E.U16 R50, desc[UR8][R40.64] ;  /* 0x0000000828328981 */ /* 0x0006a2000c1e1500 */
[----:B0-----:R-:W-:Y:S01]  /*5c00*/  IMAD.SHL.U32 R251, R45, 0x20, RZ ;  /* 0x000000202dfb7824 */ /* 0x001fe200078e00ff */
[----:B------:R-:W-:Y:S02]  /*5c10*/  SHF.R.S32.HI R252, RZ, 0x2, R45 ;  /* 0x00000002fffc7819 */ /* 0x000fe4000001142d */
[----:B-1----:R-:W-:Y:S02]  /*5c20*/  PRMT R49, RZ, 0x7610, R49 ;  /* 0x00007610ff317816 */ /* 0x002fe40000000031 */
[----:B---3--:R-:W-:-:S05]  /*5c30*/  IADD3 R40, P1, R38, R209, RZ ;  /* 0x000000d126287210 */ /* 0x008fca0007f3e0ff */
[----:B------:R-:W-:Y:S01]  /*5c40*/  IMAD.X R41, R27, 0x1, R210, P1 ;  /* 0x000000011b297824 */ /* 0x000fe200008e06d2 */
[----:B------:R-:W-:Y:S02]  /*5c50*/  LOP3.LUT R250, R238, 0x10, RZ, 0x3c, !PT ;  /* 0x00000010eefa7812 */ /* 0x000fe400078e3cff */
[----:B------:R-:W-:Y:S02]  /*5c60*/  LOP3.LUT R251, R251, 0x60, RZ, 0xc0, !PT ;  /* 0x00000060fbfb7812 */ /* 0x000fe400078ec0ff */
[----:B------:R0:W3:Y:S01]  /*5c70*/  @!P0 LDG.E.U16 R49, desc[UR8][R40.64] ;  /* 0x0000000828318981 */ /* 0x0000e2000c1e1500 */
[----:B------:R-:W-:-:S03]  /*5c80*/  SGXT R252, R252, 0x1 ;  /* 0x00000001fcfc781a */ /* 0x000fc60000000200 */
[----:B------:R1:W-:Y:S01]  /*5c90*/  STS.U16 [R238+UR4+0x2300], R48 ;  /* 0x00230030ee007988 */ /* 0x0003e20008000404 */
[----:B------:R-:W-:Y:S02]  /*5ca0*/  LOP3.LUT R252, R251, 0x90, R252, 0xf8, !PT ;  /* 0x00000090fbfc7812 */ /* 0x000fe400078ef8fc */
[----:B0-----:R-:W-:Y:S01]  /*5cb0*/  IADD3 R40, P1, R118, R209, RZ ;  /* 0x000000d176287210 */ /* 0x001fe20007f3e0ff */
[----:B------:R0:W-:Y:S01]  /*5cc0*/  STS.U16 [R250+UR4+0x2080], R239 ;  /* 0x002080effa007988 */ /* 0x0001e20008000404 */
[----:B------:R-:W-:Y:S01]  /*5cd0*/  IMAD.SHL.U32 R251, R45, 0x10, RZ ;  /* 0x000000102dfb7824 */ /* 0x000fe200078e00ff */
[----:B-1----:R-:W-:Y:S02]  /*5ce0*/  PRMT R48, RZ, 0x7610, R48 ;  /* 0x00007610ff307816 */ /* 0x002fe40000000030 */
[----:B------:R-:W-:Y:S01]  /*5cf0*/  IADD3.X R41, R35, R210, RZ, P1, !PT ;  /* 0x000000d223297210 */ /* 0x000fe20000ffe4ff */
[----:B------:R-:W-:Y:S01]  /*5d00*/  UMOV UR5, 0x400 ;  /* 0x0000040000057882 */ /* 0x000fe20000000000 */
[----:B0-----:R-:W-:Y:S01]  /*5d10*/  IMAD.SHL.U32 R239, R45, 0x2, RZ ;  /* 0x000000022def7824 */ /* 0x001fe200078e00ff */
[----:B-----5:R-:W-:-:S02]  /*5d20*/  ULEA UR5, UR6, UR5, 0x18 ;  /* 0x0000000506057291 */ /* 0x020fc4000f8ec03f */
[----:B------:R0:W5:Y:S04]  /*5d30*/  @!P0 LDG.E.U16 R48, desc[UR8][R40.64] ;  /* 0x0000000828308981 */ /* 0x000168000c1e1500 */
[----:B------:R1:W-:Y:S01]  /*5d40*/  STS.U16 [R250+UR4+0x2180], R72 ;  /* 0x00218048fa007988 */ /* 0x0003e20008000404 */
[----:B0-----:R-:W-:Y:S01]  /*5d50*/  LOP3.LUT R41, R252, 0x10, R239, 0x78, !PT ;  /* 0x00000010fc297812 */ /* 0x001fe200078e78ef */
[----:B------:R-:W-:Y:S01]  /*5d60*/  IMAD.SHL.U32 R40, R45, 0x40, RZ ;  /* 0x000000402d287824 */ /* 0x000fe200078e00ff */
[----:B-1----:R-:W-:-:S04]  /*5d70*/  LOP3.LUT R72, R251, 0x100, RZ, 0xc0, !PT ;  /* 0x00000100fb487812 */ /* 0x002fc800078ec0ff */
[----:B------:R-:W-:Y:S02]  /*5d80*/  LOP3.LUT R40, R40, 0x1c0, RZ, 0xc0, !PT ;  /* 0x000001c028287812 */ /* 0x000fe400078ec0ff */
[----:B------:R-:W-:Y:S01]  /*5d90*/  IADD3 R72, R41, UR5, R72 ;  /* 0x0000000529487c10 */ /* 0x000fe2000fffe048 */
[C---:B------:R-:W-:Y:S01]  /*5da0*/  IMAD.SHL.U32 R41, R45.reuse, 0x8, RZ ;  /* 0x000000082d297824 */ /* 0x040fe200078e00ff */
[----:B------:R0:W-:Y:S01]  /*5db0*/  STS.U16 [R250+UR4+0x2380], R80 ;  /* 0x00238050fa007988 */ /* 0x0001e20008000404 */
[----:B------:R-:W-:-:S03]  /*5dc0*/  LOP3.LUT R45, R45, 0x20, RZ, 0xc0, !PT ;  /* 0x000000202d2d7812 */ /* 0x000fc600078ec0ff */
[----:B------:R1:W-:Y:S01]  /*5dd0*/  STS.U16 [R250+UR4+0x2280], R47 ;  /* 0x0022802ffa007988 */ /* 0x0003e20008000404 */
[----:B0-----:R-:W-:Y:S02]  /*5de0*/  LOP3.LUT R80, R40, 0x30, R41, 0xf8, !PT ;  /* 0x0000003028507812 */ /* 0x001fe400078ef829 */
[----:B------:R-:W-:Y:S02]  /*5df0*/  IADD3 R40, P1, R126, R209, RZ ;  /* 0x000000d17e287210 */ /* 0x000fe40007f3e0ff */
[----:B-1----:R-:W-:-:S03]  /*5e00*/  PRMT R47, RZ, 0x7610, R47 ;  /* 0x00007610ff2f7816 */ /* 0x002fc6000000002f */
[----:B------:R-:W-:Y:S01]  /*5e10*/  IMAD.X R41, R115, 0x1, R210, P1 ;  /* 0x0000000173297824 */ /* 0x000fe200008e06d2 */
[----:B------:R-:W-:Y:S01]  /*5e20*/  LOP3.LUT R80, R80, 0x30, R239, 0x78, !PT ;  /* 0x0000003050507812 */ /* 0x000fe200078e78ef */
[----:B------:R-:W-:-:S03]  /*5e30*/  IMAD.SHL.U32 R45, R45, 0x10, RZ ;  /* 0x000000102d2d7824 */ /* 0x000fc600078e00ff */
[----:B------:R0:W5:Y:S02]  /*5e40*/  @!P0 LDG.E.U16 R47, desc[UR8][R40.64] ;  /* 0x00000008282f8981 */ /* 0x000164000c1e1500 */
[--C-:B------:R-:W-:Y:S02]  /*5e50*/  IADD3 R80, R80, UR5, R45.reuse ;  /* 0x0000000550507c10 */ /* 0x100fe4000fffe02d */
[----:B------:R-:W-:Y:S02]  /*5e60*/  PRMT R45, RZ, 0x7610, R45 ;  /* 0x00007610ff2d7816 */ /* 0x000fe4000000002d */
[----:B0-----:R-:W-:-:S04]  /*5e70*/  IADD3 R40, P1, R134, R209, RZ ;  /* 0x000000d186287210 */ /* 0x001fc80007f3e0ff */
[----:B------:R-:W-:-:S05]  /*5e80*/  IADD3.X R41, R123, R210, RZ, P1, !PT ;  /* 0x000000d27b297210 */ /* 0x000fca0000ffe4ff */
[----:B------:R0:W5:Y:S02]  /*5e90*/  @!P0 LDG.E.U16 R45, desc[UR8][R40.64] ;  /* 0x00000008282d8981 */ /* 0x000164000c1e1500 */
[----:B0-----:R-:W-:Y:S02]  /*5ea0*/  IMAD.MOV.U32 R40, RZ, RZ, R194 ;  /* 0x000000ffff287224 */ /* 0x001fe400078e00c2 */
[----:B------:R-:W-:Y:S02]  /*5eb0*/  IMAD.MOV.U32 R41, RZ, RZ, R187 ;  /* 0x000000ffff297224 */ /* 0x000fe400078e00bb */
[----:B------:R-:W-:-:S04]  /*5ec0*/  IMAD.WIDE R40, R206, 0x2, R40 ;  /* 0x00000002ce287825 */ /* 0x000fc800078e0228 */
[----:B------:R-:W-:Y:S01]  /*5ed0*/  IMAD.MOV.U32 R194, RZ, RZ, R40 ;  /* 0x000000ffffc27224 */ /* 0x000fe200078e0028 */
[----:B------:R-:W-:Y:S01]  /*5ee0*/  MOV R187, R41 ;  /* 0x0000002900bb7202 */ /* 0x000fe20000000f00 */
[----:B------:R-:W-:Y:S02]  /*5ef0*/  IMAD.MOV.U32 R40, RZ, RZ, R192 ;  /* 0x000000ffff287224 */ /* 0x000fe400078e00c0 */
        /* <DEDUP_REMOVED lines=20> */
[----:B------:R-:W-:Y:S01]  /*6040*/  IMAD.MOV.U32 R41, RZ, RZ, R167 ;  /* 0x000000ffff297224 */ /* 0x000fe200078e00a7 */
[----:B------:R-:W-:Y:S01]  /*6050*/  LOP3.LUT R239, R239, 0x7e, RZ, 0xc0, !PT ;  /* 0x0000007eefef7812 */ /* 0x000fe200078ec0ff */
[----:B------:R-:W-:Y:S01]  /*6060*/  IMAD.WIDE R40, R206, 0x2, R40 ;  /* 0x00000002ce287825 */ /* 0x000fe200078e0228 */
[----:B------:R0:W-:Y:S03]  /*6070*/  STS.U16 [R238+UR4+0x1600], R42 ;  /* 0x0016002aee007988 */ /* 0x0001e60008000404 */
[----:B------:R-:W-:Y:S01]  /*6080*/  IMAD.MOV.U32 R178, RZ, RZ, R40 ;  /* 0x000000ffffb27224 */ /* 0x000fe200078e0028 */
[C---:B------:R-:W-:Y:S01]  /*6090*/  LOP3.LUT R40, R239.reuse, 0x20, RZ, 0x3c, !PT ;  /* 0x00000020ef287812 */ /* 0x040fe200078e3cff */
[----:B------:R-:W-:Y:S01]  /*60a0*/  STS.U16 [R238+UR4+0x1200], R44 ;  /* 0x0012002cee007988 */ /* 0x000fe20008000404 */
[----:B0-----:R-:W-:-:S03]  /*60b0*/  LOP3.LUT R42, R239, 0x10, RZ, 0x3c, !PT ;  /* 0x00000010ef2a7812 */ /* 0x001fc600078e3cff */
[----:B------:R0:W-:Y:S01]  /*60c0*/  STS.U16 [R238+UR4+0x1400], R43 ;  /* 0x0014002bee007988 */ /* 0x0001e20008000404 */
[----:B------:R-:W-:-:S03]  /*60d0*/  MOV R167, R41 ;  /* 0x0000002900a77202 */ /* 0x000fc60000000f00 */
[----:B------:R-:W-:Y:S01]  /*60e0*/  STS.U16 [R238+UR4+0x1800], R249 ;  /* 0x001800f9ee007988 */ /* 0x000fe20008000404 */
[----:B------:R-:W-:-:S03]  /*60f0*/  IMAD.MOV.U32 R41, RZ, RZ, R163 ;  /* 0x000000ffff297224 */ /* 0x000fc600078e00a3 */
[----:B------:R-:W-:Y:S04]  /*6100*/  STS.U16 [R238+UR4+0x1a00], R248 ;  /* 0x001a00f8ee007988 */ /* 0x000fe80008000404 */
[----:B------:R-:W-:Y:S01]  /*6110*/  STS.U16 [R238+UR4+0x1c00], R247 ;  /* 0x001c00f7ee007988 */ /* 0x000fe20008000404 */
[----:B0-----:R-:W-:-:S03]  /*6120*/  IMAD.MOV.U32 R43, RZ, RZ, R165 ;  /* 0x000000ffff2b7224 */ /* 0x001fc600078e00a5 */
[----:B------:R-:W-:Y:S04]  /*6130*/  STS.U16 [R238+UR4+0x1e00], R246 ;  /* 0x001e00f6ee007988 */ /* 0x000fe80008000404 */
[----:B------:R-:W-:Y:S04]  /*6140*/  STS.U16 [R238+UR4], R245 ;  /* 0x000000f5ee007988 */ /* 0x000fe80008000404 */
[----:B----4-:R-:W-:Y:S04]  /*6150*/  STS.U16 [R238+UR4+0x200], R244 ;  /* 0x000200f4ee007988 */ /* 0x010fe80008000404 */
[----:B------:R-:W-:Y:S04]  /*6160*/  STS.U16 [R238+UR4+0x400], R243 ;  /* 0x000400f3ee007988 */ /* 0x000fe80008000404 */
        /* <DEDUP_REMOVED lines=21> */
[----:B------:R0:W-:Y:S04]  /*62c0*/  STS.U16 [R42+UR4+0x1080], R221 ;  /* 0x001080dd2a007988 */ /* 0x0001e80008000404 */
[----:B------:R-:W-:Y:S04]  /*62d0*/  STS.U16 [R40+UR4+0x1300], R220 ;  /* 0x001300dc28007988 */ /* 0x000fe80008000404 */
[----:B------:R-:W-:Y:S01]  /*62e0*/  STS.U16 [R40+UR4+0x1500], R83 ;  /* 0x0015005328007988 */ /* 0x000fe20008000404 */
[----:B0-----:R-:W-:-:S03]  /*62f0*/  IMAD.MOV.U32 R42, RZ, RZ, R176 ;  /* 0x000000ffff2a7224 */ /* 0x001fc600078e00b0 */
        /* <DEDUP_REMOVED lines=13> */
[----:B------:R0:W-:Y:S01]  /*63d0*/  STS.U16 [R40+UR4+0x1100], R62 ;  /* 0x0011003e28007988 */ /* 0x0001e20008000404 */
[----:B------:R-:W-:-:S04]  /*63e0*/  IMAD.WIDE R42, R206, 0x2, R42 ;  /* 0x00000002ce2a7825 */ /* 0x000fc800078e022a */
[----:B0-----:R-:W-:-:S04]  /*63f0*/  IMAD.MOV.U32 R40, RZ, RZ, R174 ;  /* 0x000000ffff287224 */ /* 0x001fc800078e00ae */
[----:B------:R-:W-:-:S04]  /*6400*/  IMAD.WIDE R40, R206, 0x2, R40 ;  /* 0x00000002ce287825 */ /* 0x000fc800078e0228 */
[----:B------:R-:W-:Y:S01]  /*6410*/  IMAD.MOV.U32 R176, RZ, RZ, R42 ;  /* 0x000000ffffb07224 */ /* 0x000fe200078e002a */
[----:B------:R-:W-:Y:S01]  /*6420*/  MOV R163, R41 ;  /* 0x0000002900a37202 */ /* 0x000fe20000000f00 */
[----:B------:R-:W-:Y:S02]  /*6430*/  IMAD.MOV.U32 R165, RZ, RZ, R43 ;  /* 0x000000ffffa57224 */ /* 0x000fe400078e002b */
[----:B------:R-:W-:Y:S02]  /*6440*/  IMAD.MOV.U32 R174, RZ, RZ, R40 ;  /* 0x000000ffffae7224 */ /* 0x000fe400078e0028 */
[----:B------:R-:W-:Y:S02]  /*6450*/  IMAD.MOV.U32 R42, RZ, RZ, R170 ;  /* 0x000000ffff2a7224 */ /* 0x000fe400078e00aa */
[----:B------:R-:W-:Y:S02]  /*6460*/  IMAD.MOV.U32 R43, RZ, RZ, R159 ;  /* 0x000000ffff2b7224 */ /* 0x000fe400078e009f */
[----:B------:R-:W-:-:S02]  /*6470*/  IMAD.MOV.U32 R40, RZ, RZ, R168 ;  /* 0x000000ffff287224 */ /* 0x000fc400078e00a8 */
[----:B------:R-:W-:Y:S02]  /*6480*/  IMAD.MOV.U32 R41, RZ, RZ, R157 ;  /* 0x000000ffff297224 */ /* 0x000fe400078e009d */
[----:B------:R-:W-:Y:S01]  /*6490*/  IMAD.WIDE R42, R206, 0x2, R42 ;  /* 0x00000002ce2a7825 */ /* 0x000fe200078e022a */
[----:B------:R-:W-:-:S03]  /*64a0*/  LOP3.LUT R44, R239, 0x30, RZ, 0x3c, !PT ;  /* 0x00000030ef2c7812 */ /* 0x000fc600078e3cff */
[----:B------:R-:W-:-:S04]  /*64b0*/  IMAD.WIDE R40, R206, 0x2, R40 ;  /* 0x00000002ce287825 */ /* 0x000fc800078e0228 */
[----:B------:R-:W-:Y:S01]  /*64c0*/  IMAD.MOV.U32 R159, RZ, RZ, R43 ;  /* 0x000000ffff9f7224 */ /* 0x000fe200078e002b */
[----:B------:R-:W-:Y:S01]  /*64d0*/  MOV R43, R153 ;  /* 0x00000099002b7202 */ /* 0x000fe20000000f00 */
[----:B------:R-:W-:Y:S02]  /*64e0*/  IMAD.MOV.U32 R170, RZ, RZ, R42 ;  /* 0x000000ffffaa7224 */ /* 0x000fe400078e002a */
[----:B------:R-:W-:Y:S02]  /*64f0*/  IMAD.MOV.U32 R168, RZ, RZ, R40 ;  /* 0x000000ffffa87224 */ /* 0x000fe400078e0028 */
[----:B------:R-:W-:Y:S01]  /*6500*/  IMAD.MOV.U32 R157, RZ, RZ, R41 ;  /* 0x000000ffff9d7224 */ /* 0x000fe200078e0029 */
[----:B------:R-:W-:Y:S01]  /*6510*/  STS.U16 [R44+UR4+0x1180], R61 ;  /* 0x0011803d2c007988 */ /* 0x000fe20008000404 */
[----:B------:R-:W-:Y:S02]  /*6520*/  IMAD.MOV.U32 R42, RZ, RZ, R164 ;  /* 0x000000ffff2a7224 */ /* 0x000fe400078e00a4 */
[----:B------:R-:W-:Y:S01]  /*6530*/  IMAD.MOV.U32 R40, RZ, RZ, R162 ;  /* 0x000000ffff287224 */ /* 0x000fe200078e00a2 */
[----:B------:R-:W-:Y:S01]  /*6540*/  STS.U16 [R44+UR4+0x1380], R60 ;  /* 0x0013803c2c007988 */ /* 0x000fe20008000404 */
[----:B------:R-:W-:-:S03]  /*6550*/  IMAD.MOV.U32 R41, RZ, RZ, R151 ;  /* 0x000000ffff297224 */ /* 0x000fc600078e0097 */
[----:B------:R-:W-:Y:S01]  /*6560*/  STS.U16 [R44+UR4+0x1580], R59 ;  /* 0x0015803b2c007988 */ /* 0x000fe20008000404 */
[----:B------:R-:W-:-:S03]  /*6570*/  IMAD.WIDE R42, R206, 0x2, R42 ;  /* 0x00000002ce2a7825 */ /* 0x000fc600078e022a */
[----:B------:R-:W-:Y:S01]  /*6580*/  STS.U16 [R44+UR4+0x1780], R58 ;  /* 0x0017803a2c007988 */ /* 0x000fe20008000404 */
[----:B------:R-:W-:-:S03]  /*6590*/  IMAD.WIDE R40, R206, 0x2, R40 ;  /* 0x00000002ce287825 */ /* 0x000fc600078e0228 */
[----:B------:R-:W-:Y:S04]  /*65a0*/  STS.U16 [R44+UR4+0x1980], R57 ;  /* 0x001980392c007988 */ /* 0x000fe80008000404 */
[----:B------:R-:W-:Y:S04]  /*65b0*/  STS.U16 [R44+UR4+0x1b80], R56 ;  /* 0x001b80382c007988 */ /* 0x000fe80008000404 */
[----:B------:R-:W-:Y:S04]  /*65c0*/  STS.U16 [R44+UR4+0x1d80], R55 ;  /* 0x001d80372c007988 */ /* 0x000fe80008000404 */
[----:B------:R-:W-:Y:S04]  /*65d0*/  STS.U16 [R44+UR4+0x1f80], R54 ;  /* 0x001f80362c007988 */ /* 0x000fe80008000404 */
[----:B--2---:R-:W-:Y:S04]  /*65e0*/  STS.U16 [R44+UR4+0x180], R53 ;  /* 0x000180352c007988 */ /* 0x004fe80008000404 */
[----:B------:R-:W-:Y:S04]  /*65f0*/  STS.U16 [R44+UR4+0x380], R52 ;  /* 0x000380342c007988 */ /* 0x000fe80008000404 */
[----:B------:R-:W-:Y:S04]  /*6600*/  STS.U16 [R44+UR4+0x580], R51 ;  /* 0x000580332c007988 */ /* 0x000fe80008000404 */
[----:B------:R-:W-:Y:S04]  /*6610*/  STS.U16 [R44+UR4+0x780], R50 ;  /* 0x000780322c007988 */ /* 0x000fe80008000404 */
[----:B---3--:R-:W-:Y:S04]  /*6620*/  STS.U16 [R44+UR4+0x980], R49 ;  /* 0x000980312c007988 */ /* 0x008fe80008000404 */
[----:B-----5:R-:W-:Y:S04]  /*6630*/  STS.U16 [R44+UR4+0xb80], R48 ;  /* 0x000b80302c007988 */ /* 0x020fe80008000404 */
[----:B------:R-:W-:Y:S04]  /*6640*/  STS.U16 [R44+UR4+0xd80], R47 ;  /* 0x000d802f2c007988 */ /* 0x000fe80008000404 */
[----:B------:R0:W-:Y:S01]  /*6650*/  STS.U16 [R44+UR4+0xf80], R45 ;  /* 0x000f802d2c007988 */ /* 0x0001e20008000404 */
[----:B------:R-:W-:Y:S01]  /*6660*/  IMAD.MOV.U32 R164, RZ, RZ, R42 ;  /* 0x000000ffffa47224 */ /* 0x000fe200078e002a */
[----:B------:R-:W-:Y:S01]  /*6670*/  BAR.SYNC.DEFER_BLOCKING 0x0 ;  /* 0x0000000000007b1d */ /* 0x000fe20000010000 */
[----:B0-----:R-:W-:-:S02]  /*6680*/  IMAD.MOV.U32 R44, RZ, RZ, R172 ;  /* 0x000000ffff2c7224 */ /* 0x001fc400078e00ac */
[----:B------:R-:W-:Y:S01]  /*6690*/  IMAD.MOV.U32 R45, RZ, RZ, R161 ;  /* 0x000000ffff2d7224 */ /* 0x000fe200078e00a1 */
[----:B------:R-:W-:Y:S01]  /*66a0*/  MOV R151, R41 ;  /* 0x0000002900977202 */ /* 0x000fe20000000f00 */
[----:B------:R-:W-:Y:S02]  /*66b0*/  IMAD.MOV.U32 R153, RZ, RZ, R43 ;  /* 0x000000ffff997224 */ /* 0x000fe400078e002b */
[----:B------:R-:W-:-:S04]  /*66c0*/  IMAD.WIDE R44, R206, 0x2, R44 ;  /* 0x00000002ce2c7825 */ /* 0x000fc800078e022c */
[----:B------:R-:W-:Y:S02]  /*66d0*/  IMAD.MOV.U32 R162, RZ, RZ, R40 ;  /* 0x000000ffffa27224 */ /* 0x000fe400078e0028 */
[----:B------:R-:W-:Y:S02]  /*66e0*/  IMAD.MOV.U32 R42, RZ, RZ, R158 ;  /* 0x000000ffff2a7224 */ /* 0x000fe400078e009e */
[----:B------:R-:W-:Y:S01]  /*66f0*/  IMAD.MOV.U32 R43, RZ, RZ, R145 ;  /* 0x000000ffff2b7224 */ /* 0x000fe200078e0091 */
[----:B------:R-:W-:Y:S01]  /*6700*/  MOV R161, R45 ;  /* 0x0000002d00a17202 */ /* 0x000fe20000000f00 */
[----:B------:R-:W-:Y:S02]  /*6710*/  IMAD.MOV.U32 R40, RZ, RZ, R156 ;  /* 0x000000ffff287224 */ /* 0x000fe400078e009c */
[----:B------:R-:W-:Y:S01]  /*6720*/  IMAD.MOV.U32 R41, RZ, RZ, R143 ;  /* 0x000000ffff297224 */ /* 0x000fe200078e008f */
[----:B------:R-:W-:Y:S01]  /*6730*/  LDSM.16.MT88.4 R76, [R72+0x2000] ;  /* 0x00200000484c783b */ /* 0x000fe20000004200 */
[----:B------:R-:W-:-:S02]  /*6740*/  IMAD.MOV.U32 R172, RZ, RZ, R44 ;  /* 0x000000ffffac7224 */ /* 0x000fc400078e002c */
[----:B------:R-:W-:Y:S01]  /*6750*/  IMAD.MOV.U32 R44, RZ, RZ, R166 ;  /* 0x000000ffff2c7224 */ /* 0x000fe200078e00a6 */
[----:B------:R-:W0:Y:S01]  /*6760*/  LDSM.16.M88.4 R48, [R80+0x1000] ;  /* 0x001000005030783b */ /* 0x000e220000000200 */
[----:B------:R-:W-:Y:S02]  /*6770*/  IMAD.MOV.U32 R45, RZ, RZ, R155 ;  /* 0x000000ffff2d7224 */ /* 0x000fe400078e009b */
[C---:B------:R-:W-:Y:S01]  /*6780*/  IMAD.WIDE R42, R206.reuse, 0x2, R42 ;  /* 0x00000002ce2a7825 */ /* 0x040fe200078e022a */
[----:B------:R-:W-:Y:S03]  /*6790*/  LDSM.16.M88.4 R64, [R80] ;  /* 0x000000005040783b */ /* 0x000fe60000000200 */
[C---:B------:R-:W-:Y:S01]  /*67a0*/  IMAD.WIDE R40, R206.reuse, 0x2, R40 ;  /* 0x00000002ce287825 */ /* 0x040fe200078e0228 */
[----:B------:R-:W-:Y:S03]  /*67b0*/  LDSM.16.M88.4 R60, [R80+0x400] ;  /* 0x00040000503c783b */ /* 0x000fe60000000200 */
[----:B------:R-:W-:Y:S01]  /*67c0*/  IMAD.WIDE R44, R206, 0x2, R44 ;  /* 0x00000002ce2c7825 */ /* 0x000fe200078e022c */
[----:B------:R-:W-:Y:S03]  /*67d0*/  LDSM.16.M88.4 R56, [R80+0x800] ;  /* 0x000800005038783b */ /* 0x000fe60000000200 */
[----:B------:R-:W-:Y:S01]  /*67e0*/  IMAD.MOV.U32 R145, RZ, RZ, R43 ;  /* 0x000000ffff917224 */ /* 0x000fe200078e002b */
[----:B------:R-:W-:Y:S01]  /*67f0*/  MOV R43, R139 ;  /* 0x0000008b002b7202 */ /* 0x000fe20000000f00 */
[----:B------:R-:W-:Y:S01]  /*6800*/  IMAD.MOV.U32 R158, RZ, RZ, R42 ;  /* 0x000000ffff9e7224 */ /* 0x000fe200078e002a */
[----:B------:R-:W-:Y:S01]  /*6810*/  LDSM.16.M88.4 R52, [R80+0xc00] ;  /* 0x000c00005034783b */ /* 0x000fe20000000200 */
[----:B------:R-:W-:-:S02]  /*6820*/  IMAD.MOV.U32 R156, RZ, RZ, R40 ;  /* 0x000000ffff9c7224 */ /* 0x000fc400078e0028 */
[----:B------:R-:W-:Y:S01]  /*6830*/  IMAD.MOV.U32 R143, RZ, RZ, R41 ;  /* 0x000000ffff8f7224 */ /* 0x000fe200078e0029 */
[----:B------:R-:W-:Y:S01]  /*6840*/  LDSM.16.MT88.4 R72, [R72+0x2200] ;  /* 0x002200004848783b */ /* 0x000fe20000004200 */
[----:B------:R-:W-:Y:S02]  /*6850*/  IMAD.MOV.U32 R42, RZ, RZ, R152 ;  /* 0x000000ffff2a7224 */ /* 0x000fe400078e0098 */
[----:B------:R-:W-:Y:S02]  /*6860*/  IMAD.MOV.U32 R40, RZ, RZ, R150 ;  /* 0x000000ffff287224 */ /* 0x000fe400078e0096 */
[----:B------:R-:W-:Y:S02]  /*6870*/  IMAD.MOV.U32 R41, RZ, RZ, R137 ;  /* 0x000000ffff297224 */ /* 0x000fe400078e0089 */
[----:B------:R-:W-:Y:S02]  /*6880*/  IMAD.MOV.U32 R166, RZ, RZ, R44 ;  /* 0x000000ffffa67224 */ /* 0x000fe400078e002c */
[----:B------:R-:W-:-:S02]  /*6890*/  IMAD.MOV.U32 R155, RZ, RZ, R45 ;  /* 0x000000ffff9b7224 */ /* 0x000fc400078e002d */
[----:B------:R-:W-:Y:S02]  /*68a0*/  IMAD.MOV.U32 R44, RZ, RZ, R160 ;  /* 0x000000ffff2c7224 */ /* 0x000fe400078e00a0 */
[----:B------:R-:W-:Y:S02]  /*68b0*/  IMAD.MOV.U32 R45, RZ, RZ, R149 ;  /* 0x000000ffff2d7224 */ /* 0x000fe400078e0095 */
[----:B------:R-:W-:-:S04]  /*68c0*/  IMAD.WIDE R42, R206, 0x2, R42 ;  /* 0x00000002ce2a7825 */ /* 0x000fc800078e022a */
[----:B------:R-:W-:-:S04]  /*68d0*/  IMAD.WIDE R40, R206, 0x2, R40 ;  /* 0x00000002ce287825 */ /* 0x000fc800078e0228 */
[----:B------:R-:W-:Y:S01]  /*68e0*/  IMAD.WIDE R44, R206, 0x2, R44 ;  /* 0x00000002ce2c7825 */ /* 0x000fe200078e022c */
[----:B------:R-:W-:-:S03]  /*68f0*/  MOV R137, R41 ;  /* 0x0000002900897202 */ /* 0x000fc60000000f00 */
[----:B------:R-:W-:Y:S02]  /*6900*/  IMAD.MOV.U32 R152, RZ, RZ, R42 ;  /* 0x000000ffff987224 */ /* 0x000fe400078e002a */
[----:B------:R-:W-:Y:S02]  /*6910*/  IMAD.MOV.U32 R139, RZ, RZ, R43 ;  /* 0x000000ffff8b7224 */ /* 0x000fe400078e002b */
[----:B------:R-:W-:Y:S01]  /*6920*/  IMAD.MOV.U32 R150, RZ, RZ, R40 ;  /* 0x000000ffff967224 */ /* 0x000fe200078e0028 */
[----:B------:R-:W-:Y:S01]  /*6930*/  MOV R149, R45 ;  /* 0x0000002d00957202 */ /* 0x000fe20000000f00 */
[----:B------:R-:W1:Y:S01]  /*6940*/  LDSM.16.M88.4 R40, [R80+0x1800] ;  /* 0x001800005028783b */ /* 0x000e620000000200 */
[----:B------:R-:W-:-:S03]  /*6950*/  IMAD.MOV.U32 R160, RZ, RZ, R44 ;  /* 0x000000ffffa07224 */ /* 0x000fc600078e002c */
[----:B------:R-:W2:Y:S01]  /*6960*/  LDSM.16.M88.4 R44, [R80+0x1400] ;  /* 0x00140000502c783b */ /* 0x000ea20000000200 */
[C---:B0-----:R-:W-:Y:S03]  /*6970*/  HMMA.16816.F32 R92, R76.reuse, R48, R92 ;  /* 0x000000304c5c723c */ /* 0x041fe6000000185c */
[----:B------:R-:W0:Y:S04]  /*6980*/  LDSM.16.M88.4 R80, [R80+0x1c00] ;  /* 0x001c00005050783b */ /* 0x000e280000000200 */
[----:B------:R-:W-:Y:S02]  /*6990*/  IMAD.MOV.U32 R48, RZ, RZ, R132 ;  /* 0x000000ffff307224 */ /* 0x000fe400078e0084 */
[----:B------:R-:W-:Y:S01]  /*69a0*/  IMAD.MOV.U32 R49, RZ, RZ, R121 ;  /* 0x000000ffff317224 */ /* 0x000fe200078e0079 */
[C---:B-1----:R-:W-:Y:S06]  /*69b0*/  HMMA.16816.F32 R84, R76.reuse, R40, R84 ;  /* 0x000000284c54723c */ /* 0x042fec0000001854 */
[----:B--2---:R-:W-:Y:S01]  /*69c0*/  HMMA.16816.F32 R88, R76, R44, R88 ;  /* 0x0000002c4c58723c */ /* 0x004fe20000001858 */
[----:B------:R-:W-:-:S02]  /*69d0*/  IMAD.MOV.U32 R40, RZ, RZ, R124 ;  /* 0x000000ffff287224 */ /* 0x000fc400078e007c */
[----:B------:R-:W-:-:S04]  /*69e0*/  IMAD.MOV.U32 R41, RZ, RZ, R113 ;  /* 0x000000ffff297224 */ /* 0x000fc800078e0071 */
[----:B------:R-:W-:Y:S02]  /*69f0*/  IMAD.MOV.U32 R44, RZ, RZ, R130 ;  /* 0x000000ffff2c7224 */ /* 0x000fe400078e0082 */
[----:B------:R-:W-:Y:S02]  /*6a00*/  IMAD.MOV.U32 R45, RZ, RZ, R119 ;  /* 0x000000ffff2d7224 */ /* 0x000fe400078e0077 */
[----:B------:R-:W-:-:S04]  /*6a10*/  IMAD.WIDE R40, R206, 0x2, R40 ;  /* 0x00000002ce287825 */ /* 0x000fc800078e0228 */
[----:B------:R-:W-:Y:S01]  /*6a20*/  IMAD.WIDE R44, R206, 0x2, R44 ;  /* 0x00000002ce2c7825 */ /* 0x000fe200078e022c */
[----:B------:R-:W-:-:S03]  /*6a30*/  MOV R113, R41 ;  /* 0x0000002900717202 */ /* 0x000fc60000000f00 */
[----:B------:R-:W-:Y:S02]  /*6a40*/  IMAD.MOV.U32 R124, RZ, RZ, R40 ;  /* 0x000000ffff7c7224 */ /* 0x000fe400078e0028 */
[----:B------:R-:W-:Y:S01]  /*6a50*/  IMAD.MOV.U32 R119, RZ, RZ, R45 ;  /* 0x000000ffff777224 */ /* 0x000fe200078e002d */
[----:B------:R-:W-:Y:S01]  /*6a60*/  MOV R45, R115 ;  /* 0x00000073002d7202 */ /* 0x000fe20000000f00 */
[----:B------:R-:W-:Y:S02]  /*6a70*/  IMAD.MOV.U32 R40, RZ, RZ, R118 ;  /* 0x000000ffff287224 */ /* 0x000fe400078e0076 */
[----:B------:R-:W-:Y:S02]  /*6a80*/  IMAD.MOV.U32 R41, RZ, RZ, R35 ;  /* 0x000000ffff297224 */ /* 0x000fe400078e0023 */
[----:B------:R-:W-:Y:S02]  /*6a90*/  IMAD.MOV.U32 R130, RZ, RZ, R44 ;  /* 0x000000ffff827224 */ /* 0x000fe400078e002c */
[----:B------:R-:W-:-:S02]  /*6aa0*/  IMAD.MOV.U32 R44, RZ, RZ, R126 ;  /* 0x000000ffff2c7224 */ /* 0x000fc400078e007e */
[----:B------:R-:W-:-:S04]  /*6ab0*/  IMAD.WIDE R40, R206, 0x2, R40 ;  /* 0x00000002ce287825 */ /* 0x000fc800078e0228 */
[----:B------:R-:W-:-:S04]  /*6ac0*/  IMAD.WIDE R44, R206, 0x2, R44 ;  /* 0x00000002ce2c7825 */ /* 0x000fc800078e022c */
[----:B------:R-:W-:Y:S02]  /*6ad0*/  IMAD.MOV.U32 R118, RZ, RZ, R40 ;  /* 0x000000ffff767224 */ /* 0x000fe400078e0028 */
        /* <DEDUP_REMOVED lines=8> */
[----:B------:R-:W-:Y:S01]  /*6b60*/  IMAD.WIDE R48, R206, 0x2, R48 ;  /* 0x00000002ce307825 */ /* 0x000fe200078e0230 */
[----:B------:R-:W-:-:S03]  /*6b70*/  MOV R29, R41 ;  /* 0x00000029001d7202 */ /* 0x000fc60000000f00 */
[----:B------:R-:W-:-:S04]  /*6b80*/  IMAD.WIDE R44, R206, 0x2, R44 ;  /* 0x00000002ce2c7825 */ /* 0x000fc800078e022c */
[----:B------:R-:W-:Y:S02]  /*6b90*/  IMAD.MOV.U32 R112, RZ, RZ, R40 ;  /* 0x000000ffff707224 */ /* 0x000fe400078e0028 */
[----:B------:R-:W-:Y:S02]  /*6ba0*/  IMAD.MOV.U32 R132, RZ, RZ, R48 ;  /* 0x000000ffff847224 */ /* 0x000fe400078e0030 */
[----:B------:R-:W-:Y:S02]  /*6bb0*/  IMAD.MOV.U32 R121, RZ, RZ, R49 ;  /* 0x000000ffff797224 */ /* 0x000fe400078e0031 */
[----:B------:R-:W-:Y:S01]  /*6bc0*/  IMAD.MOV.U32 R37, RZ, RZ, R45 ;  /* 0x000000ffff257224 */ /* 0x000fe200078e002d */
[----:B------:R-:W-:Y:S01]  /*6bd0*/  MOV R45, R31 ;  /* 0x0000001f002d7202 */ /* 0x000fe20000000f00 */
[----:B------:R-:W-:Y:S02]  /*6be0*/  IMAD.MOV.U32 R40, RZ, RZ, R34 ;  /* 0x000000ffff287224 */ /* 0x000fe400078e0022 */
[----:B------:R-:W-:-:S02]  /*6bf0*/  IMAD.MOV.U32 R41, RZ, RZ, R23 ;  /* 0x000000ffff297224 */ /* 0x000fc400078e0017 */
[----:B------:R-:W-:Y:S02]  /*6c00*/  IMAD.MOV.U32 R48, RZ, RZ, R128 ;  /* 0x000000ffff307224 */ /* 0x000fe400078e0080 */
[----:B------:R-:W-:Y:S02]  /*6c10*/  IMAD.MOV.U32 R49, RZ, RZ, R117 ;  /* 0x000000ffff317224 */ /* 0x000fe400078e0075 */
[----:B------:R-:W-:Y:S02]  /*6c20*/  IMAD.MOV.U32 R120, RZ, RZ, R44 ;  /* 0x000000ffff787224 */ /* 0x000fe400078e002c */
[----:B------:R-:W-:Y:S02]  /*6c30*/  IMAD.MOV.U32 R44, RZ, RZ, R114 ;  /* 0x000000ffff2c7224 */ /* 0x000fe400078e0072 */
[----:B------:R-:W-:-:S04]  /*6c40*/  IMAD.WIDE R40, R206, 0x2, R40 ;  /* 0x00000002ce287825 */ /* 0x000fc800078e0228 */
        /* <DEDUP_REMOVED lines=19> */
[----:B------:R-:W-:Y:S01]  /*6d80*/  IMAD.WIDE R44, R206, 0x2, R44 ;  /* 0x00000002ce2c7825 */ /* 0x000fe200078e022c */
[----:B------:R-:W-:-:S03]  /*6d90*/  MOV R39, R49 ;  /* 0x0000003100277202 */ /* 0x000fc60000000f00 */
[----:B------:R-:W-:-:S04]  /*6da0*/  IMAD.WIDE R250, R206, 0x2, R250 ;  /* 0x00000002cefa7825 */ /* 0x000fc800078e02fa */
[----:B------:R-:W-:Y:S02]  /*6db0*/  IMAD.MOV.U32 R28, RZ, RZ, R40 ;  /* 0x000000ffff1c7224 */ /* 0x000fe400078e0028 */
[----:B------:R-:W-:Y:S02]  /*6dc0*/  IMAD.MOV.U32 R122, RZ, RZ, R48 ;  /* 0x000000ffff7a7224 */ /* 0x000fe400078e0030 */
[----:B------:R-:W-:Y:S01]  /*6dd0*/  IMAD.MOV.U32 R25, RZ, RZ, R45 ;  /* 0x000000ffff197224 */ /* 0x000fe200078e002d */
[----:B------:R-:W-:Y:S01]  /*6de0*/  MOV R45, R19 ;  /* 0x00000013002d7202 */ /* 0x000fe20000000f00 */
        /* <DEDUP_REMOVED lines=10> */
[----:B------:R-:W-:-:S04]  /*6e90*/  IMAD.WIDE R40, R206, 0x2, R40 ;  /* 0x00000002ce287825 */ /* 0x000fc800078e0228 */
        /* <DEDUP_REMOVED lines=19> */
[----:B------:R-:W-:-:S04]  /*6fd0*/  IMAD.WIDE R40, R206, 0x2, R40 ;  /* 0x00000002ce287825 */ /* 0x000fc800078e0228 */
[----:B------:R-:W-:Y:S01]  /*6fe0*/  IMAD.WIDE R48, R206, 0x2, R48 ;  /* 0x00000002ce307825 */ /* 0x000fe200078e0230 */
[----:B------:R-:W-:-:S03]  /*6ff0*/  MOV R5, R41 ;  /* 0x0000002900057202 */ /* 0x000fc60000000f00 */
[----:B------:R-:W-:Y:S01]  /*7000*/  IMAD.WIDE R44, R206, 0x2, R44 ;  /* 0x00000002ce2c7825 */ /* 0x000fe200078e022c */
[----:B------:R-:W-:-:S03]  /*7010*/  MOV R27, R49 ;  /* 0x00000031001b7202 */ /* 0x000fc60000000f00 */
[----:B------:R-:W-:Y:S01]  /*7020*/  IMAD.WIDE R250, R206, 0x2, R250 ;  /* 0x00000002cefa7825 */ /* 0x000fe200078e02fa */
[C---:B------:R-:W-:Y:S03]  /*7030*/  HMMA.16816.F32 R108, R76.reuse, R64, R108 ;  /* 0x000000404c6c723c */ /* 0x040fe6000000186c */
[----:B------:R-:W-:Y:S02]  /*7040*/  IMAD.MOV.U32 R16, RZ, RZ, R40 ;  /* 0x000000ffff107224 */ /* 0x000fe400078e0028 */
[----:B------:R-:W-:Y:S01]  /*7050*/  IMAD.MOV.U32 R38, RZ, RZ, R48 ;  /* 0x000000ffff267224 */ /* 0x000fe200078e0030 */
[----:B------:R-:W-:Y:S01]  /*7060*/  HMMA.16816.F32 R104, R76, R60, R104 ;  /* 0x0000003c4c68723c */ /* 0x000fe20000001868 */
[----:B------:R-:W-:Y:S01]  /*7070*/  IMAD.MOV.U32 R13, RZ, RZ, R45 ;  /* 0x000000ffff0d7224 */ /* 0x000fe200078e002d */
[----:B------:R-:W-:Y:S01]  /*7080*/  MOV R45, R7 ;  /* 0x00000007002d7202 */ /* 0x000fe20000000f00 */
[----:B------:R-:W-:-:S02]  /*7090*/  IMAD.MOV.U32 R40, RZ, RZ, R10 ;  /* 0x000000ffff287224 */ /* 0x000fc400078e000a */
[----:B------:R-:W-:Y:S01]  /*70a0*/  IMAD.MOV.U32 R41, RZ, RZ, R198 ;  /* 0x000000ffff297224 */ /* 0x000fe200078e00c6 */
[C---:B------:R-:W-:Y:S01]  /*70b0*/  HMMA.16816.F32 R100, R76.reuse, R56, R100 ;  /* 0x000000384c64723c */ /* 0x040fe20000001864 */
[----:B------:R-:W-:Y:S02]  /*70c0*/  IMAD.MOV.U32 R191, RZ, RZ, R250 ;  /* 0x000000ffffbf7224 */ /* 0x000fe400078e00fa */
[----:B------:R-:W-:Y:S02]  /*70d0*/  IMAD.MOV.U32 R181, RZ, RZ, R251 ;  /* 0x000000ffffb57224 */ /* 0x000fe400078e00fb */
[----:B------:R-:W-:Y:S01]  /*70e0*/  IMAD.MOV.U32 R48, RZ, RZ, R32 ;  /* 0x000000ffff307224 */ /* 0x000fe200078e0020 */
[----:B------:R-:W-:Y:S01]  /*70f0*/  HMMA.16816.F32 R96, R76, R52, R96 ;  /* 0x000000344c60723c */ /* 0x000fe20000001860 */
[----:B------:R-:W-:Y:S02]  /*7100*/  IMAD.MOV.U32 R49, RZ, RZ, R21 ;  /* 0x000000ffff317224 */ /* 0x000fe400078e0015 */
[----:B------:R-:W-:-:S02]  /*7110*/  IMAD.MOV.U32 R24, RZ, RZ, R44 ;  /* 0x000000ffff187224 */ /* 0x000fc400078e002c */
[----:B------:R-:W-:Y:S01]  /*7120*/  IMAD.MOV.U32 R250, RZ, RZ, R188 ;  /* 0x000000fffffa7224 */ /* 0x000fe200078e00bc */
[----:B0-----:R-:W-:Y:S01]  /*7130*/  HMMA.16816.F32 R68, R76, R80, R68 ;  /* 0x000000504c44723c */ /* 0x001fe20000001844 */
[----:B------:R-:W-:Y:S02]  /*7140*/  IMAD.MOV.U32 R251, RZ, RZ, R177 ;  /* 0x000000fffffb7224 */ /* 0x000fe400078e00b1 */
[----:B------:R-:W-:Y:S02]  /*7150*/  IMAD.MOV.U32 R60, RZ, RZ, R154 ;  /* 0x000000ffff3c7224 */ /* 0x000fe400078e009a */
[----:B------:R-:W-:Y:S02]  /*7160*/  IMAD.MOV.U32 R61, RZ, RZ, R141 ;  /* 0x000000ffff3d7224 */ /* 0x000fe400078e008d */
[----:B------:R-:W-:Y:S02]  /*7170*/  IMAD.MOV.U32 R44, RZ, RZ, R18 ;  /* 0x000000ffff2c7224 */ /* 0x000fe400078e0012 */
[----:B------:R-:W-:-:S04]  /*7180*/  IMAD.WIDE R40, R206, 0x2, R40 ;  /* 0x00000002ce287825 */ /* 0x000fc800078e0228 */
[C---:B------:R-:W-:Y:S01]  /*7190*/  IMAD.WIDE R48, R206.reuse, 0x2, R48 ;  /* 0x00000002ce307825 */ /* 0x040fe200078e0230 */
[----:B------:R-:W-:Y:S03]  /*71a0*/  HMMA.16816.F32 R84, R72, R42, R84 ;  /* 0x0000002a4854723c */ /* 0x000fe60000001854 */
[----:B------:R-:W-:-:S04]  /*71b0*/  IMAD.WIDE R250, R206, 0x2, R250 ;  /* 0x00000002cefa7825 */ /* 0x000fc800078e02fa */
[----:B------:R-:W-:-:S04]  /*71c0*/  IMAD.WIDE R60, R206, 0x2, R60 ;  /* 0x00000002ce3c7825 */ /* 0x000fc800078e023c */
[----:B------:R-:W-:Y:S01]  /*71d0*/  IMAD.WIDE R44, R206, 0x2, R44 ;  /* 0x00000002ce2c7825 */ /* 0x000fe200078e022c */
[----:B------:R-:W-:-:S03]  /*71e0*/  MOV R43, R199 ;  /* 0x000000c7002b7202 */ /* 0x000fc60000000f00 */
[----:B------:R-:W-:Y:S02]  /*71f0*/  IMAD.MOV.U32 R10, RZ, RZ, R40 ;  /* 0x000000ffff0a7224 */ /* 0x000fe400078e0028 */
[----:B------:R-:W-:Y:S02]  /*7200*/  IMAD.MOV.U32 R198, RZ, RZ, R41 ;  /* 0x000000ffffc67224 */ /* 0x000fe400078e0029 */
[----:B------:R-:W-:Y:S02]  /*7210*/  VIADD R208, R208, 0xffffffff ;  /* 0xffffffffd0d07836 */ /* 0x000fe40000000000 */
        /* <DEDUP_REMOVED lines=22> */
[----:B------:R-:W-:Y:S01]  /*7380*/  IMAD.MOV.U32 R42, RZ, RZ, R6 ;  /* 0x000000ffff2a7224 */ /* 0x000fe200078e0006 */
[----:B------:R-:W-:Y:S01]  /*7390*/  ISETP.NE.U32.AND P0, PT, R208, RZ, PT ;  /* 0x000000ffd000720c */ /* 0x000fe20003f05070 */
[----:B------:R-:W-:-:S04]  /*73a0*/  IMAD.WIDE R52, R206, 0x2, R52 ;  /* 0x00000002ce347825 */ /* 0x000fc800078e0234 */
[----:B------:R-:W-:-:S04]  /*73b0*/  IMAD.WIDE R40, R206, 0x2, R40 ;  /* 0x00000002ce287825 */ /* 0x000fc800078e0228 */
[----:B------:R-:W-:-:S04]  /*73c0*/  IMAD.WIDE R56, R206, 0x2, R56 ;  /* 0x00000002ce387825 */ /* 0x000fc800078e0238 */
[----:B------:R-:W-:Y:S01]  /*73d0*/  IMAD.WIDE R48, R206, 0x2, R48 ;  /* 0x00000002ce307825 */ /* 0x000fe200078e0230 */
[----:B------:R-:W-:-:S03]  /*73e0*/  MOV R125, R53 ;  /* 0x00000035007d7202 */ /* 0x000fc60000000f00 */
[C---:B------:R-:W-:Y:S01]  /*73f0*/  IMAD.WIDE R250, R206.reuse, 0x2, R250 ;  /* 0x00000002cefa7825 */ /* 0x040fe200078e02fa */
[----:B------:R-:W-:Y:S03]  /*7400*/  HMMA.16816.F32 R88, R72, R46, R88 ;  /* 0x0000002e4858723c */ /* 0x000fe60000001858 */
[----:B------:R-:W-:Y:S01]  /*7410*/  IMAD.WIDE R60, R206, 0x2, R60 ;  /* 0x00000002ce3c7825 */ /* 0x000fe200078e023c */
[----:B------:R-:W-:-:S03]  /*7420*/  MOV R200, R41 ;  /* 0x0000002900c87202 */ /* 0x000fc60000000f00 */
[----:B------:R-:W-:-:S04]  /*7430*/  IMAD.WIDE R44, R206, 0x2, R44 ;  /* 0x00000002ce2c7825 */ /* 0x000fc800078e022c */
[----:B------:R-:W-:Y:S01]  /*7440*/  IMAD.WIDE R42, R206, 0x2, R42 ;  /* 0x00000002ce2a7825 */ /* 0x000fe200078e022a */
[----:B------:R-:W-:-:S03]  /*7450*/  MOV R15, R49 ;  /* 0x00000031000f7202 */ /* 0x000fc60000000f00 */
        /* <DEDUP_REMOVED lines=33> */
[C---:B------:R-:W-:Y:S01]  /*7670*/  IMAD.WIDE R64, R206.reuse, 0x2, R64 ;  /* 0x00000002ce407825 */ /* 0x040fe200078e0240 */
[----:B------:R-:W-:Y:S01]  /*7680*/  HMMA.16816.F32 R108, R72, R66, R108 ;  /* 0x00000042486c723c */ /* 0x000fe2000000186c */
[----:B------:R-:W-:Y:S02]  /*7690*/  UIADD3 UR7, UR7, -0x20, URZ ;  /* 0xffffffe007077890 */ /* 0x000fe4000fffe03f */
[----:B------:R-:W-:-:S04]  /*76a0*/  IMAD.WIDE R52, R206, 0x2, R52 ;  /* 0x00000002ce347825 */ /* 0x000fc800078e0234 */
[C---:B------:R-:W-:Y:S01]  /*76b0*/  IMAD.WIDE R46, R206.reuse, 0x2, R46 ;  /* 0x00000002ce2e7825 */ /* 0x040fe200078e022e */
[----:B------:R-:W-:Y:S03]  /*76c0*/  HMMA.16816.F32 R104, R72, R62, R104 ;  /* 0x0000003e4868723c */ /* 0x000fe60000001868 */
[----:B------:R-:W-:-:S03]  /*76d0*/  IMAD.WIDE R40, R206, 0x2, R40 ;  /* 0x00000002ce287825 */ /* 0x000fc600078e0228 */
[----:B------:R-:W-:Y:S01]  /*76e0*/  HMMA.16816.F32 R100, R72, R58, R100 ;  /* 0x0000003a4864723c */ /* 0x000fe20000001864 */
        /* <DEDUP_REMOVED lines=8> */
[----:B------:R-:W-:Y:S01]  /*7770*/  IMAD.WIDE R42, R206, 0x2, R42 ;  /* 0x00000002ce2a7825 */ /* 0x000fe200078e022a */
[----:B------:R-:W-:Y:S02]  /*7780*/  MOV R135, R65 ;  /* 0x0000004100877202 */ /* 0x000fe40000000f00 */
[----:B------:R-:W-:Y:S01]  /*7790*/  MOV R123, R53 ;  /* 0x00000035007b7202 */ /* 0x000fe20000000f00 */
[----:B------:R-:W-:Y:S01]  /*77a0*/  IMAD.MOV.U32 R180, RZ, RZ, R250 ;  /* 0x000000ffffb47224 */ /* 0x000fe200078e00fa */
[----:B------:R-:W-:Y:S01]  /*77b0*/  MOV R3, R47 ;  /* 0x0000002f00037202 */ /* 0x000fe20000000f00 */
[----:B------:R-:W-:Y:S01]  /*77c0*/  IMAD.MOV.U32 R169, RZ, RZ, R251 ;  /* 0x000000ffffa97224 */ /* 0x000fe200078e00fb */
[----:B------:R-:W-:Y:S01]  /*77d0*/  MOV R203, R40 ;  /* 0x0000002800cb7202 */ /* 0x000fe20000000f00 */
        /* <DEDUP_REMOVED lines=12> */
[----:B------:R-:W-:Y:S02]  /*78a0*/  IMAD.MOV.U32 R2, RZ, RZ, R42 ;  /* 0x000000ffff027224 */ /* 0x000fe400078e002a */
[----:B------:R-:W-:Y:S02]  /*78b0*/  IMAD.MOV.U32 R201, RZ, RZ, R43 ;  /* 0x000000ffffc97224 */ /* 0x000fe400078e002b */
[----:B------:R-:W-:Y:S01]  /*78c0*/  IMAD.MOV.U32 R207, RZ, RZ, R41 ;  /* 0x000000ffffcf7224 */ /* 0x000fe200078e0029 */
[----:B------:R-:W-:Y:S06]  /*78d0*/  @P0 BRA `(.L_x_2) ;  /* 0xffffffcc00b80947 */ /* 0x000fec000383ffff */
[----:B------:R-:W-:Y:S02]  /*78e0*/  F2FP.F16.F32.PACK_AB R4, R107, R111 ;  /* 0x0000006f6b04723e */ /* 0x000fe400000000ff */
[----:B------:R-:W-:Y:S02]  /*78f0*/  F2FP.F16.F32.PACK_AB R8, R106, R110 ;  /* 0x0000006e6a08723e */ /* 0x000fe400000000ff */
[----:B------:R-:W-:Y:S02]  /*7900*/  F2FP.F16.F32.PACK_AB R12, R105, R109 ;  /* 0x0000006d690c723e */ /* 0x000fe400000000ff */
[----:B------:R-:W-:Y:S02]  /*7910*/  F2FP.F16.F32.PACK_AB R7, R71, R87 ;  /* 0x000000574707723e */ /* 0x000fe400000000ff */
[----:B------:R-:W-:Y:S02]  /*7920*/  F2FP.F16.F32.PACK_AB R6, R91, R95 ;  /* 0x0000005f5b06723e */ /* 0x000fe400000000ff */
[----:B------:R-:W-:-:S02]  /*7930*/  F2FP.F16.F32.PACK_AB R5, R99, R103 ;  /* 0x000000676305723e */ /* 0x000fc400000000ff */
        /* <DEDUP_REMOVED lines=9> */
[----:B------:R-:W-:-:S07]  /*79d0*/  F2FP.F16.F32.PACK_AB R104, R104, R108 ;  /* 0x0000006c6868723e */ /* 0x000fce00000000ff */
.L_x_1:
[----:B------:R-:W0:Y:S01]  /*79e0*/  S2R R17, SR_TID.X ;  /* 0x0000000000117919 */ /* 0x000e220000002100 */
[----:B------:R-:W1:Y:S01]  /*79f0*/  S2UR UR5, SR_CgaCtaId ;  /* 0x00000000000579c3 */ /* 0x000e620000008800 */
[----:B------:R-:W-:Y:S01]  /*7a00*/  UMOV UR4, 0x400 ;  /* 0x0000040000047882 */ /* 0x000fe20000000000 */
[----:B------:R-:W-:Y:S01]  /*7a10*/  ULDC.64 UR10, c[0x0][0x228] ;  /* 0x00008a00000a7ab9 */ /* 0x000fe20000000a00 */
[----:B------:R-:W-:-:S05]  /*7a20*/  ULDC.64 UR6, c[0x0][0x220] ;  /* 0x0000880000067ab9 */ /* 0x000fca0000000a00 */
[----:B------:R-:W-:Y:S01]  /*7a30*/  BAR.SYNC.DEFER_BLOCKING 0x0 ;  /* 0x0000000000007b1d */ /* 0x000fe20000010000 */
[----:B------:R-:W-:-:S07]  /*7a40*/  ISETP.GE.AND P0, PT, R197, UR10, PT ;  /* 0x0000000ac5007c0c */ /* 0x000fce000bf06270 */
[----:B------:R-:W2:Y:S01]  /*7a50*/  LDC R47, c[0x0][0x248] ;  /* 0x00009200ff2f7b82 */ /* 0x000ea20000000800 */
[----:B-1----:R-:W-:-:S03]  /*7a60*/  ULEA UR4, UR5, UR4, 0x18 ;  /* 0x0000000405047291 */ /* 0x002fc6000f8ec03f */
[----:B------:R-:W-:Y:S02]  /*7a70*/  ULDC UR5, c[0x0][0x244] ;  /* 0x0000910000057ab9 */ /* 0x000fe40000000800 */
[----:B------:R-:W-:Y:S02]  /*7a80*/  IMAD R197, R197, UR5, RZ ;  /* 0x00000005c5c57c24 */ /* 0x000fe4000f8e02ff */
[C---:B0-----:R-:W-:Y:S01]  /*7a90*/  IMAD.SHL.U32 R0, R17.reuse, 0x80, RZ ;  /* 0x0000008011007824 */ /* 0x041fe200078e00ff */
[C---:B------:R-:W-:Y:S01]  /*7aa0*/  LOP3.LUT R3, R17.reuse, 0x1f, RZ, 0xc0, !PT ;  /* 0x0000001f11037812 */ /* 0x040fe200078ec0ff */
[----:B------:R-:W-:Y:S01]  /*7ab0*/  IMAD.SHL.U32 R2, R17, 0x200, RZ ;  /* 0x0000020011027824 */ /* 0x000fe200078e00ff */
[----:B------:R-:W-:Y:S02]  /*7ac0*/  SHF.R.U32.HI R23, RZ, 0x4, R17 ;  /* 0x00000004ff177819 */ /* 0x000fe40000011611 */
[----:B------:R-:W-:Y:S01]  /*7ad0*/  LOP3.LUT R205, R205, 0xc00, R0, 0xf8, !PT ;  /* 0x00000c00cdcd7812 */ /* 0x000fe200078ef800 */
[----:B------:R-:W-:Y:S01]  /*7ae0*/  IMAD.SHL.U32 R0, R17, 0x4, RZ ;  /* 0x0000000411007824 */ /* 0x000fe200078e00ff */
[----:B------:R-:W-:-:S02]  /*7af0*/  LOP3.LUT R2, R2, 0xc00, RZ, 0xc0, !PT ;  /* 0x00000c0002027812 */ /* 0x000fc400078ec0ff */
[----:B------:R-:W-:Y:S02]  /*7b00*/  SGXT.U32 R23, R23, 0x2 ;  /* 0x000000021717781a */ /* 0x000fe40000000000 */
[----:B------:R-:W-:Y:S01]  /*7b10*/  LOP3.LUT R205, R205, 0x70, R0, 0x78, !PT ;  /* 0x00000070cdcd7812 */ /* 0x000fe200078e7800 */
[----:B------:R-:W-:Y:S01]  /*7b20*/  IMAD R2, R3, 0x10, R2 ;  /* 0x0000001003027824 */ /* 0x000fe200078e0202 */
[----:B------:R-:W-:Y:S02]  /*7b30*/  LEA.HI R0, R17, R196, RZ, 0x1c ;  /* 0x000000c411007211 */ /* 0x000fe400078fe0ff */
[----:B------:R-:W-:Y:S02]  /*7b40*/  IADD3 R204, R205, UR4, R204 ;  /* 0x00000004cdcc7c10 */ /* 0x000fe4000fffe0cc */
[----:B------:R-:W-:Y:S02]  /*7b50*/  LOP3.LUT R3, R2, 0x20, R17, 0x78, !PT ;  /* 0x0000002002037812 */ /* 0x000fe400078e7811 */
[C---:B------:R-:W-:Y:S01]  /*7b60*/  LOP3.LUT R2, R196.reuse, R23, RZ, 0xfc, !PT ;  /* 0x00000017c4027212 */ /* 0x040fe200078efcff */
[----:B------:R-:W-:Y:S01]  /*7b70*/  STS.128 [R204], R104 ;  /* 0x00000068cc007388 */ /* 0x000fe20000000c00 */
[----:B------:R-:W-:-:S02]  /*7b80*/  LOP3.LUT R46, R196, 0x78, R23, 0xfe, !PT ;  /* 0x00000078c42e7812 */ /* 0x000fc400078efe17 */
[--C-:B------:R-:W-:Y:S01]  /*7b90*/  LOP3.LUT R20, R196, 0x74, R23.reuse, 0xfe, !PT ;  /* 0x00000074c4147812 */ /* 0x100fe200078efe17 */
[----:B------:R-:W-:Y:S01]  /*7ba0*/  STS.128 [R204+0x100], R12 ;  /* 0x0001000ccc007388 */ /* 0x000fe20000000c00 */
[----:B--2---:R-:W-:Y:S01]  /*7bb0*/  IMAD R42, R2, R47, RZ ;  /* 0x0000002f022a7224 */ /* 0x004fe200078e02ff */
[C-C-:B------:R-:W-:Y:S02]  /*7bc0*/  LOP3.LUT R48, R196.reuse, 0x70, R23.reuse, 0xfe, !PT ;  /* 0x00000070c4307812 */ /* 0x140fe400078efe17 */
[----:B------:R-:W-:Y:S01]  /*7bd0*/  STS.128 [R204+0x80], R8 ;  /* 0x00008008cc007388 */ /* 0x000fe20000000c00 */
[C-C-:B------:R-:W-:Y:S02]  /*7be0*/  LOP3.LUT R49, R196.reuse, 0x6c, R23.reuse, 0xfe, !PT ;  /* 0x0000006cc4317812 */ /* 0x140fe400078efe17 */
[C-C-:B------:R-:W-:Y:S01]  /*7bf0*/  LOP3.LUT R50, R196.reuse, 0x68, R23.reuse, 0xfe, !PT ;  /* 0x00000068c4327812 */ /* 0x140fe200078efe17 */
[----:B------:R0:W-:Y:S01]  /*7c00*/  STS.128 [R204+0x180], R4 ;  /* 0x00018004cc007388 */ /* 0x0001e20000000c00 */
[----:B------:R-:W-:-:S02]  /*7c10*/  LOP3.LUT R44, R196, 0x64, R23, 0xfe, !PT ;  /* 0x00000064c42c7812 */ /* 0x000fc400078efe17 */
[C-C-:B------:R-:W-:Y:S01]  /*7c20*/  LOP3.LUT R51, R196.reuse, 0x60, R23.reuse, 0xfe, !PT ;  /* 0x00000060c4337812 */ /* 0x140fe200078efe17 */
[----:B------:R-:W-:Y:S01]  /*7c30*/  BAR.SYNC.DEFER_BLOCKING 0x0 ;  /* 0x0000000000007b1d */ /* 0x000fe20000010000 */
[C-C-:B------:R-:W-:Y:S02]  /*7c40*/  LOP3.LUT R52, R196.reuse, 0x5c, R23.reuse, 0xfe, !PT ;  /* 0x0000005cc4347812 */ /* 0x140fe400078efe17 */
[C-C-:B------:R-:W-:Y:S02]  /*7c50*/  LOP3.LUT R53, R196.reuse, 0x58, R23.reuse, 0xfe, !PT ;  /* 0x00000058c4357812 */ /* 0x140fe400078efe17 */
[C-C-:B------:R-:W-:Y:S02]  /*7c60*/  LOP3.LUT R26, R196.reuse, 0x54, R23.reuse, 0xfe, !PT ;  /* 0x00000054c41a7812 */ /* 0x140fe400078efe17 */
[C-C-:B------:R-:W-:Y:S02]  /*7c70*/  LOP3.LUT R27, R196.reuse, 0x50, R23.reuse, 0xfe, !PT ;  /* 0x00000050c41b7812 */ /* 0x140fe400078efe17 */
[----:B------:R-:W-:-:S02]  /*7c80*/  LOP3.LUT R28, R196, 0x4c, R23, 0xfe, !PT ;  /* 0x0000004cc41c7812 */ /* 0x000fc400078efe17 */
[C-C-:B------:R-:W-:Y:S02]  /*7c90*/  LOP3.LUT R29, R196.reuse, 0x48, R23.reuse, 0xfe, !PT ;  /* 0x00000048c41d7812 */ /* 0x140fe400078efe17 */
[----:B0-----:R-:W-:Y:S02]  /*7ca0*/  LOP3.LUT R4, R3, 0x40, RZ, 0x3c, !PT ;  /* 0x0000004003047812 */ /* 0x001fe400078e3cff */
[C-C-:B------:R-:W-:Y:S02]  /*7cb0*/  LOP3.LUT R30, R196.reuse, 0x44, R23.reuse, 0xfe, !PT ;  /* 0x00000044c41e7812 */ /* 0x140fe400078efe17 */
[C-C-:B------:R-:W-:Y:S02]  /*7cc0*/  LOP3.LUT R31, R196.reuse, 0x40, R23.reuse, 0xfe, !PT ;  /* 0x00000040c41f7812 */ /* 0x140fe400078efe17 */
[C-C-:B------:R-:W-:Y:S02]  /*7cd0*/  LOP3.LUT R32, R196.reuse, 0x38, R23.reuse, 0xfe, !PT ;  /* 0x00000038c4207812 */ /* 0x140fe400078efe17 */
[----:B------:R-:W-:-:S02]  /*7ce0*/  LOP3.LUT R33, R196, 0x34, R23, 0xfe, !PT ;  /* 0x00000034c4217812 */ /* 0x000fc400078efe17 */
[C-C-:B------:R-:W-:Y:S01]  /*7cf0*/  LOP3.LUT R34, R196.reuse, 0x30, R23.reuse, 0xfe, !PT ;  /* 0x00000030c4227812 */ /* 0x140fe200078efe17 */
[----:B------:R-:W0:Y:S01]  /*7d00*/  LDS.128 R16, [R3+UR4] ;  /* 0x0000000403107984 */ /* 0x000e220008000c00 */
[C-C-:B------:R-:W-:Y:S02]  /*7d10*/  LOP3.LUT R35, R196.reuse, 0x2c, R23.reuse, 0xfe, !PT ;  /* 0x0000002cc4237812 */ /* 0x140fe400078efe17 */
[C-C-:B------:R-:W-:Y:S01]  /*7d20*/  LOP3.LUT R36, R196.reuse, 0x28, R23.reuse, 0xfe, !PT ;  /* 0x00000028c4247812 */ /* 0x140fe200078efe17 */
[----:B------:R-:W1:Y:S01]  /*7d30*/  LDS.128 R12, [R4+UR4] ;  /* 0x00000004040c7984 */ /* 0x000e620008000c00 */
[C-C-:B------:R-:W-:Y:S02]  /*7d40*/  LOP3.LUT R37, R196.reuse, 0x24, R23.reuse, 0xfe, !PT ;  /* 0x00000024c4257812 */ /* 0x140fe400078efe17 */
[C-C-:B------:R-:W-:Y:S01]  /*7d50*/  LOP3.LUT R38, R196.reuse, 0x20, R23.reuse, 0xfe, !PT ;  /* 0x00000020c4267812 */ /* 0x140fe200078efe17 */
[----:B------:R2:W3:Y:S01]  /*7d60*/  LDS.128 R8, [R3+UR4+0x200] ;  /* 0x0002000403087984 */ /* 0x0004e20008000c00 */
[----:B------:R-:W-:-:S02]  /*7d70*/  LOP3.LUT R39, R196, 0x1c, R23, 0xfe, !PT ;  /* 0x0000001cc4277812 */ /* 0x000fc400078efe17 */
[C-C-:B------:R-:W-:Y:S01]  /*7d80*/  LOP3.LUT R40, R196.reuse, 0x18, R23.reuse, 0xfe, !PT ;  /* 0x00000018c4287812 */ /* 0x140fe200078efe17 */
[----:B------:R-:W4:Y:S01]  /*7d90*/  LDS.128 R4, [R4+UR4+0x200] ;  /* 0x0002000404047984 */ /* 0x000f220008000c00 */
[C-C-:B------:R-:W-:Y:S02]  /*7da0*/  LOP3.LUT R41, R196.reuse, 0x14, R23.reuse, 0xfe, !PT ;  /* 0x00000014c4297812 */ /* 0x140fe400078efe17 */
[C-C-:B------:R-:W-:Y:S02]  /*7db0*/  LOP3.LUT R25, R196.reuse, 0x10, R23.reuse, 0xfe, !PT ;  /* 0x00000010c4197812 */ /* 0x140fe400078efe17 */
[C-C-:B------:R-:W-:Y:S02]  /*7dc0*/  LOP3.LUT R22, R196.reuse, 0xc, R23.reuse, 0xfe, !PT ;  /* 0x0000000cc4167812 */ /* 0x140fe400078efe17 */
[----:B------:R-:W-:Y:S02]  /*7dd0*/  LOP3.LUT R21, R196, 0x8, R23, 0xfe, !PT ;  /* 0x00000008c4157812 */ /* 0x000fe400078efe17 */
[----:B------:R-:W-:Y:S01]  /*7de0*/  LEA R45, P2, R197, UR6, 0x1 ;  /* 0x00000006c52d7c11 */ /* 0x000fe2000f8408ff */
[----:B------:R-:W-:Y:S01]  /*7df0*/  IMAD R43, R22, R47, RZ ;  /* 0x0000002f162b7224 */ /* 0x000fe200078e02ff */
[----:B------:R-:W-:-:S02]  /*7e00*/  ISETP.LT.AND P1, PT, R2, UR11, !P0 ;  /* 0x0000000b02007c0c */ /* 0x000fc4000c721270 */
[----:B------:R-:W-:Y:S01]  /*7e10*/  LOP3.LUT R196, R196, 0x4, R23, 0xfe, !PT ;  /* 0x00000004c4c47812 */ /* 0x000fe200078efe17 */
[----:B------:R-:W-:Y:S01]  /*7e20*/  IMAD R23, R21, R47, RZ ;  /* 0x0000002f15177224 */ /* 0x000fe200078e02ff */
[----:B------:R-:W-:Y:S02]  /*7e30*/  LEA.HI.X.SX32 R197, R197, UR7, 0x1, P2 ;  /* 0x00000007c5c57c11 */ /* 0x000fe400090f0eff */
[----:B------:R-:W-:Y:S02]  /*7e40*/  LEA R2, P3, R42, R45, 0x1 ;  /* 0x0000002d2a027211 */ /* 0x000fe400078608ff */
[C---:B------:R-:W-:Y:S01]  /*7e50*/  ISETP.LT.AND P4, PT, R196.reuse, UR11, !P0 ;  /* 0x0000000bc4007c0c */ /* 0x040fe2000c781270 */
[----:B------:R-:W-:Y:S01]  /*7e60*/  IMAD R196, R196, R47, RZ ;  /* 0x0000002fc4c47224 */ /* 0x000fe200078e02ff */
[----:B--2---:R-:W-:Y:S01]  /*7e70*/  LEA.HI.X.SX32 R3, R42, R197, 0x1, P3 ;  /* 0x000000c52a037211 */ /* 0x004fe200018f0eff */
[----:B------:R-:W-:Y:S01]  /*7e80*/  IMAD R42, R47, 0x20, R42 ;  /* 0x000000202f2a7824 */ /* 0x000fe200078e022a */
[----:B------:R-:W-:-:S02]  /*7e90*/  ISETP.LT.AND P2, PT, R20, UR11, !P0 ;  /* 0x0000000b14007c0c */ /* 0x000fc4000c741270 */
[----:B------:R-:W-:Y:S02]  /*7ea0*/  ISETP.LT.AND P5, PT, R21, UR11, !P0 ;  /* 0x0000000b15007c0c */ /* 0x000fe4000c7a1270 */
[-C--:B------:R-:W-:Y:S01]  /*7eb0*/  LEA R20, P6, R196, R45.reuse, 0x1 ;  /* 0x0000002dc4147211 */ /* 0x080fe200078c08ff */
[----:B0-----:R0:W-:Y:S01]  /*7ec0*/  @P1 STG.E.U16 desc[UR8][R2.64], R16 ;  /* 0x0000001002001986 */ /* 0x0011e2000c101508 */
[----:B------:R-:W-:Y:S02]  /*7ed0*/  ISETP.LT.AND P3, PT, R22, UR11, !P0 ;  /* 0x0000000b16007c0c */ /* 0x000fe4000c761270 */
[C---:B------:R-:W-:Y:S02]  /*7ee0*/  LEA R22, P1, R23.reuse, R45, 0x1 ;  /* 0x0000002d17167211 */ /* 0x040fe400078208ff */
[-C--:B------:R-:W-:Y:S02]  /*7ef0*/  LEA.HI.X.SX32 R21, R196, R197.reuse, 0x1, P6 ;  /* 0x000000c5c4157211 */ /* 0x080fe400030f0eff */
[----:B------:R-:W-:-:S02]  /*7f00*/  LEA.HI.X.SX32 R23, R23, R197, 0x1, P1 ;  /* 0x000000c517177211 */ /* 0x000fc400008f0eff */
[----:B------:R-:W-:Y:S01]  /*7f10*/  ISETP.LT.AND P1, PT, R44, UR11, !P0 ;  /* 0x0000000b2c007c0c */ /* 0x000fe2000c721270 */
[----:B-1----:R1:W-:Y:S01]  /*7f20*/  @P4 STG.E.U16 desc[UR8][R20.64], R12 ;  /* 0x0000000c14004986 */ /* 0x0023e2000c101508 */
[----:B------:R-:W-:Y:S01]  /*7f30*/  LEA R24, P6, R43, R45, 0x1 ;  /* 0x0000002d2b187211 */ /* 0x000fe200078c08ff */
[C---:B------:R-:W-:Y:S01]  /*7f40*/  IMAD R44, R25.reuse, R47, RZ ;  /* 0x0000002f192c7224 */ /* 0x040fe200078e02ff */
[----:B------:R-:W-:Y:S01]  /*7f50*/  ISETP.LT.AND P4, PT, R25, UR11, !P0 ;  /* 0x0000000b19007c0c */ /* 0x000fe2000c781270 */
[----:B---3--:R2:W-:Y:S01]  /*7f60*/  @P5 STG.E.U16 desc[UR8][R22.64], R8 ;  /* 0x0000000816005986 */ /* 0x0085e2000c101508 */
[----:B------:R-:W-:Y:S02]  /*7f70*/  LEA.HI.X.SX32 R25, R43, R197, 0x1, P6 ;  /* 0x000000c52b197211 */ /* 0x000fe400030f0eff */
[C---:B------:R-:W-:Y:S01]  /*7f80*/  ISETP.LT.AND P5, PT, R41.reuse, UR11, !P0 ;  /* 0x0000000b29007c0c */ /* 0x040fe2000c7a1270 */
[----:B------:R-:W-:Y:S01]  /*7f90*/  IMAD R41, R41, R47, RZ ;  /* 0x0000002f29297224 */ /* 0x000fe200078e02ff */
[----:B0-----:R-:W-:Y:S01]  /*7fa0*/  LEA R2, P6, R44, R45, 0x1 ;  /* 0x0000002d2c027211 */ /* 0x001fe200078c08ff */
[----:B----4-:R0:W-:Y:S01]  /*7fb0*/  @P3 STG.E.U16 desc[UR8][R24.64], R4 ;  /* 0x0000000418003986 */ /* 0x0101e2000c101508 */
[----:B------:R-:W-:-:S02]  /*7fc0*/  PRMT R16, R16, 0x7632, R16 ;  /* 0x0000763210107816 */ /* 0x000fc40000000010 */
[----:B------:R-:W-:Y:S02]  /*7fd0*/  LEA.HI.X.SX32 R3, R44, R197, 0x1, P6 ;  /* 0x000000c52c037211 */ /* 0x000fe400030f0eff */
[C---:B------:R-:W-:Y:S01]  /*7fe0*/  ISETP.LT.AND P3, PT, R40.reuse, UR11, !P0 ;  /* 0x0000000b28007c0c */ /* 0x040fe2000c761270 */
[----:B------:R-:W-:Y:S01]  /*7ff0*/  IMAD R40, R40, R47, RZ ;  /* 0x0000002f28287224 */ /* 0x000fe200078e02ff */
[----:B-1----:R-:W-:Y:S01]  /*8000*/  LEA R20, P6, R41, R45, 0x1 ;  /* 0x0000002d29147211 */ /* 0x002fe200078c08ff */
[----:B------:R1:W-:Y:S01]  /*8010*/  @P4 STG.E.U16 desc[UR8][R2.64], R16 ;  /* 0x0000001002004986 */ /* 0x0003e2000c101508 */
[C---:B------:R-:W-:Y:S01]  /*8020*/  ISETP.LT.AND P4, PT, R39.reuse, UR11, !P0 ;  /* 0x0000000b27007c0c */ /* 0x040fe2000c781270 */
[----:B------:R-:W-:Y:S01]  /*8030*/  IMAD R39, R39, R47, RZ ;  /* 0x0000002f27277224 */ /* 0x000fe200078e02ff */
[----:B------:R-:W-:Y:S02]  /*8040*/  LEA.HI.X.SX32 R21, R41, R197, 0x1, P6 ;  /* 0x000000c529157211 */ /* 0x000fe400030f0eff */
[----:B--2---:R-:W-:-:S02]  /*8050*/  LEA R22, P6, R40, R45, 0x1 ;  /* 0x0000002d28167211 */ /* 0x004fc400078c08ff */
[----:B------:R-:W-:Y:S02]  /*8060*/  PRMT R12, R12, 0x7632, R12 ;  /* 0x000076320c0c7816 */ /* 0x000fe4000000000c */
[----:B------:R-:W-:Y:S02]  /*8070*/  LEA.HI.X.SX32 R23, R40, R197, 0x1, P6 ;  /* 0x000000c528177211 */ /* 0x000fe400030f0eff */
[C---:B0-----:R-:W-:Y:S01]  /*8080*/  LEA R24, P6, R39.reuse, R45, 0x1 ;  /* 0x0000002d27187211 */ /* 0x041fe200078c08ff */
[----:B------:R-:W-:Y:S01]  /*8090*/  @P5 STG.E.U16 desc[UR8][R20.64], R12 ;  /* 0x0000000c14005986 */ /* 0x000fe2000c101508 */
[----:B-1----:R-:W-:Y:S02]  /*80a0*/  PRMT R3, R8, 0x7632, R3 ;  /* 0x0000763208037816 */ /* 0x002fe40000000003 */
[----:B------:R-:W-:Y:S02]  /*80b0*/  LEA.HI.X.SX32 R25, R39, R197, 0x1, P6 ;  /* 0x000000c527197211 */ /* 0x000fe400030f0eff */
[----:B------:R-:W-:Y:S01]  /*80c0*/  PRMT R16, R4, 0x7632, R16 ;  /* 0x0000763204107816 */ /* 0x000fe20000000010 */
[----:B------:R-:W-:Y:S01]  /*80d0*/  IMAD R4, R47, 0x4, R42 ;  /* 0x000000042f047824 */ /* 0x000fe200078e022a */
[----:B------:R-:W-:Y:S01]  /*80e0*/  ISETP.LT.AND P5, PT, R38, UR11, !P0 ;  /* 0x0000000b26007c0c */ /* 0x000fe2000c7a1270 */
[----:B------:R0:W-:Y:S01]  /*80f0*/  @P3 STG.E.U16 desc[UR8][R22.64], R3 ;  /* 0x0000000316003986 */ /* 0x0001e2000c101508 */
[----:B------:R-:W-:-:S02]  /*8100*/  LEA R2, P6, R42, R45, 0x1 ;  /* 0x0000002d2a027211 */ /* 0x000fc400078c08ff */
[----:B------:R-:W-:Y:S01]  /*8110*/  ISETP.LT.AND P3, PT, R37, UR11, !P0 ;  /* 0x0000000b25007c0c */ /* 0x000fe2000c761270 */
[----:B------:R1:W-:Y:S01]  /*8120*/  @P4 STG.E.U16 desc[UR8][R24.64], R16 ;  /* 0x0000001018004986 */ /* 0x0003e2000c101508 */
[----:B------:R-:W-:Y:S02]  /*8130*/  LEA R8, R47, R4, 0x2 ;  /* 0x000000042f087211 */ /* 0x000fe400078e10ff */
[----:B------:R-:W-:Y:S02]  /*8140*/  ISETP.LT.AND P4, PT, R36, UR11, !P0 ;  /* 0x0000000b24007c0c */ /* 0x000fe4000c781270 */
[----:B0-----:R-:W-:Y:S02]  /*8150*/  LEA.HI.X.SX32 R3, R42, R197, 0x1, P6 ;  /* 0x000000c52a037211 */ /* 0x001fe400030f0eff */
[----:B------:R-:W-:-:S03]  /*8160*/  LEA R20, P6, R4, R45, 0x1 ;  /* 0x0000002d04147211 */ /* 0x000fc600078c08ff */
[----:B------:R0:W-:Y:S01]  /*8170*/  @P5 STG.E.U16 desc[UR8][R2.64], R17 ;  /* 0x0000001102005986 */ /* 0x0001e2000c101508 */
[----:B------:R-:W-:Y:S01]  /*8180*/  LEA.HI.X.SX32 R21, R4, R197, 0x1, P6 ;  /* 0x000000c504157211 */ /* 0x000fe200030f0eff */
[----:B------:R-:W-:Y:S01]  /*8190*/  IMAD R4, R47, 0x4, R8 ;  /* 0x000000042f047824 */ /* 0x000fe200078e0208 */
[C---:B------:R-:W-:Y:S02]  /*81a0*/  LEA R22, P6, R8.reuse, R45, 0x1 ;  /* 0x0000002d08167211 */ /* 0x040fe400078c08ff */
[----:B------:R-:W-:Y:S01]  /*81b0*/  ISETP.LT.AND P5, PT, R35, UR11, !P0 ;  /* 0x0000000b23007c0c */ /* 0x000fe2000c7a1270 */
[----:B------:R2:W-:Y:S01]  /*81c0*/  @P3 STG.E.U16 desc[UR8][R20.64], R13 ;  /* 0x0000000d14003986 */ /* 0x0005e2000c101508 */
[----:B------:R-:W-:Y:S01]  /*81d0*/  LEA.HI.X.SX32 R23, R8, R197, 0x1, P6 ;  /* 0x000000c508177211 */ /* 0x000fe200030f0eff */
[C---:B------:R-:W-:Y:S01]  /*81e0*/  IMAD R8, R47.reuse, 0x4, R4 ;  /* 0x000000042f087824 */ /* 0x040fe200078e0204 */
[----:B-1----:R-:W-:Y:S02]  /*81f0*/  LEA R24, P6, R4, R45, 0x1 ;  /* 0x0000002d04187211 */ /* 0x002fe400078c08ff */
[----:B------:R-:W-:Y:S01]  /*8200*/  ISETP.LT.AND P3, PT, R34, UR11, !P0 ;  /* 0x0000000b22007c0c */ /* 0x000fe2000c761270 */
[----:B------:R-:W-:Y:S01]  /*8210*/  @P4 STG.E.U16 desc[UR8][R22.64], R9 ;  /* 0x0000000916004986 */ /* 0x000fe2000c101508 */
[----:B------:R-:W-:Y:S01]  /*8220*/  LEA.HI.X.SX32 R25, R4, R197, 0x1, P6 ;  /* 0x000000c504197211 */ /* 0x000fe200030f0eff */
[----:B------:R-:W-:Y:S01]  /*8230*/  IMAD R12, R47, 0x4, R8 ;  /* 0x000000042f0c7824 */ /* 0x000fe200078e0208 */
[----:B0-----:R-:W-:Y:S01]  /*8240*/  LEA R2, P6, R8, R45, 0x1 ;  /* 0x0000002d08027211 */ /* 0x001fe200078c08ff */
[C---:B------:R-:W-:Y:S01]  /*8250*/  VIADD R4, R0.reuse, 0x3c ;  /* 0x0000003c00047836 */ /* 0x040fe20000000000 */
[----:B------:R-:W-:Y:S01]  /*8260*/  ISETP.LT.AND P4, PT, R33, UR11, !P0 ;  /* 0x0000000b21007c0c */ /* 0x000fe2000c781270 */
[----:B------:R-:W-:Y:S01]  /*8270*/  @P5 STG.E.U16 desc[UR8][R24.64], R5 ;  /* 0x0000000518005986 */ /* 0x000fe2000c101508 */
[----:B------:R-:W-:Y:S01]  /*8280*/  PRMT R17, R17, 0x7632, R17 ;  /* 0x0000763211117816 */ /* 0x000fe20000000011 */
[----:B------:R-:W-:Y:S01]  /*8290*/  VIADD R0, R0, 0x7c ;  /* 0x0000007c00007836 */ /* 0x000fe20000000000 */
[----:B------:R-:W-:Y:S01]  /*82a0*/  LEA.HI.X.SX32 R3, R8, R197, 0x1, P6 ;  /* 0x000000c508037211 */ /* 0x000fe200030f0eff */
[----:B------:R-:W-:Y:S01]  /*82b0*/  IMAD R8, R47, 0x4, R12 ;  /* 0x000000042f087824 */ /* 0x000fe200078e020c */
[----:B------:R-:W-:Y:S01]  /*82c0*/  LEA R16, P6, R12, R45, 0x1 ;  /* 0x0000002d0c107211 */ /* 0x000fe200078c08ff */
[----:B--2---:R-:W-:Y:S01]  /*82d0*/  IMAD R21, R0, R47, RZ ;  /* 0x0000002f00157224 */ /* 0x004fe200078e02ff */
[----:B------:R-:W-:Y:S01]  /*82e0*/  ISETP.LT.AND P5, PT, R32, UR11, !P0 ;  /* 0x0000000b20007c0c */ /* 0x000fe2000c7a1270 */
[----:B------:R0:W-:Y:S01]  /*82f0*/  @P3 STG.E.U16 desc[UR8][R2.64], R17 ;  /* 0x0000001102003986 */ /* 0x0001e2000c101508 */
[----:B------:R-:W-:-:S02]  /*8300*/  PRMT R13, R13, 0x7632, R13 ;  /* 0x000076320d0d7816 */ /* 0x000fc4000000000d */
[C---:B------:R-:W-:Y:S01]  /*8310*/  ISETP.LT.AND P3, PT, R4.reuse, UR11, !P0 ;  /* 0x0000000b04007c0c */ /* 0x040fe2000c761270 */
[----:B------:R-:W-:Y:S01]  /*8320*/  IMAD R4, R4, R47, RZ ;  /* 0x0000002f04047224 */ /* 0x000fe200078e02ff */
[----:B------:R-:W-:Y:S02]  /*8330*/  PRMT R20, R5, 0x7632, R20 ;  /* 0x0000763205147816 */ /* 0x000fe40000000014 */
[----:B0-----:R-:W-:Y:S02]  /*8340*/  LEA.HI.X.SX32 R17, R12, R197, 0x1, P6 ;  /* 0x000000c50c117211 */ /* 0x001fe400030f0eff */
[----:B------:R-:W-:Y:S02]  /*8350*/  LEA R12, P6, R8, R45, 0x1 ;  /* 0x0000002d080c7211 */ /* 0x000fe400078c08ff */
[----:B------:R-:W-:Y:S01]  /*8360*/  PRMT R3, R9, 0x7632, R3 ;  /* 0x0000763209037816 */ /* 0x000fe20000000003 */
[----:B------:R0:W-:Y:S01]  /*8370*/  @P4 STG.E.U16 desc[UR8][R16.64], R13 ;  /* 0x0000000d10004986 */ /* 0x0001e2000c101508 */
[----:B------:R-:W-:-:S02]  /*8380*/  ISETP.LT.AND P4, PT, R31, UR11, !P0 ;  /* 0x0000000b1f007c0c */ /* 0x000fc4000c781270 */
[----:B0-----:R-:W-:Y:S01]  /*8390*/  LEA.HI.X.SX32 R13, R8, R197, 0x1, P6 ;  /* 0x000000c5080d7211 */ /* 0x001fe200030f0eff */
[----:B------:R-:W-:Y:S01]  /*83a0*/  IMAD R8, R47, 0x8, R8 ;  /* 0x000000082f087824 */ /* 0x000fe200078e0208 */
[----:B------:R-:W-:-:S03]  /*83b0*/  LEA R2, P6, R4, R45, 0x1 ;  /* 0x0000002d04027211 */ /* 0x000fc600078c08ff */
[----:B------:R0:W-:Y:S01]  /*83c0*/  @P5 STG.E.U16 desc[UR8][R12.64], R3 ;  /* 0x000000030c005986 */ /* 0x0001e2000c101508 */
[----:B------:R-:W-:Y:S01]  /*83d0*/  IMAD R9, R47, 0x4, R8 ;  /* 0x000000042f097824 */ /* 0x000fe200078e0208 */
[----:B------:R-:W-:-:S04]  /*83e0*/  ISETP.LT.AND P5, PT, R30, UR11, !P0 ;  /* 0x0000000b1e007c0c */ /* 0x000fc8000c7a1270 */
[----:B------:R-:W-:-:S05]  /*83f0*/  LEA R16, R47, R9, 0x2 ;  /* 0x000000092f107211 */ /* 0x000fca00078e10ff */
[----:B------:R-:W-:Y:S01]  /*8400*/  IMAD R17, R47, 0x4, R16 ;  /* 0x000000042f117824 */ /* 0x000fe200078e0210 */
[----:B0-----:R-:W-:Y:S02]  /*8410*/  LEA.HI.X.SX32 R3, R4, R197, 0x1, P6 ;  /* 0x000000c504037211 */ /* 0x001fe400030f0eff */
[----:B------:R-:W-:-:S03]  /*8420*/  LEA R4, P6, R8, R45, 0x1 ;  /* 0x0000002d08047211 */ /* 0x000fc600078c08ff */
[----:B------:R0:W-:Y:S01]  /*8430*/  @P3 STG.E.U16 desc[UR8][R2.64], R20 ;  /* 0x0000001402003986 */ /* 0x0001e2000c101508 */
[----:B------:R-:W-:Y:S02]  /*8440*/  LEA.HI.X.SX32 R5, R8, R197, 0x1, P6 ;  /* 0x000000c508057211 */ /* 0x000fe400030f0eff */
[----:B------:R-:W-:Y:S02]  /*8450*/  LEA R8, P6, R9, R45, 0x1 ;  /* 0x0000002d09087211 */ /* 0x000fe400078c08ff */
[----:B------:R-:W-:Y:S01]  /*8460*/  ISETP.LT.AND P3, PT, R29, UR11, !P0 ;  /* 0x0000000b1d007c0c */ /* 0x000fe2000c761270 */
[----:B------:R1:W-:Y:S01]  /*8470*/  @P4 STG.E.U16 desc[UR8][R4.64], R18 ;  /* 0x0000001204004986 */ /* 0x0003e2000c101508 */
[----:B------:R-:W-:Y:S02]  /*8480*/  LEA.HI.X.SX32 R9, R9, R197, 0x1, P6 ;  /* 0x000000c509097211 */ /* 0x000fe400030f0eff */
[----:B------:R-:W-:Y:S02]  /*8490*/  LEA R12, P6, R16, R45, 0x1 ;  /* 0x0000002d100c7211 */ /* 0x000fe400078c08ff */
[----:B------:R-:W-:Y:S01]  /*84a0*/  ISETP.LT.AND P4, PT, R28, UR11, !P0 ;  /* 0x0000000b1c007c0c */ /* 0x000fe2000c781270 */
[----:B------:R2:W-:Y:S01]  /*84b0*/  @P5 STG.E.U16 desc[UR8][R8.64], R14 ;  /* 0x0000000e08005986 */ /* 0x0005e2000c101508 */
[----:B------:R-:W-:Y:S01]  /*84c0*/  LEA.HI.X.SX32 R13, R16, R197, 0x1, P6 ;  /* 0x000000c5100d7211 */ /* 0x000fe200030f0eff */
[----:B------:R-:W-:Y:S01]  /*84d0*/  IMAD R16, R47, 0x4, R17 ;  /* 0x000000042f107824 */ /* 0x000fe200078e0211 */
[----:B0-----:R-:W-:-:S02]  /*84e0*/  LEA R2, P6, R17, R45, 0x1 ;  /* 0x0000002d11027211 */ /* 0x001fc400078c08ff */
[----:B------:R-:W-:Y:S01]  /*84f0*/  ISETP.LT.AND P5, PT, R27, UR11, !P0 ;  /* 0x0000000b1b007c0c */ /* 0x000fe2000c7a1270 */
[----:B------:R0:W-:Y:S01]  /*8500*/  @P3 STG.E.U16 desc[UR8][R12.64], R10 ;  /* 0x0000000a0c003986 */ /* 0x0001e2000c101508 */
[----:B------:R-:W-:Y:S01]  /*8510*/  LEA.HI.X.SX32 R3, R17, R197, 0x1, P6 ;  /* 0x000000c511037211 */ /* 0x000fe200030f0eff */
[----:B------:R-:W-:Y:S01]  /*8520*/  IMAD R17, R47, 0x4, R16 ;  /* 0x000000042f117824 */ /* 0x000fe200078e0210 */
[----:B-1----:R-:W-:Y:S02]  /*8530*/  LEA R4, P6, R16, R45, 0x1 ;  /* 0x0000002d10047211 */ /* 0x002fe400078c08ff */
[----:B------:R-:W-:Y:S01]  /*8540*/  ISETP.LT.AND P3, PT, R26, UR11, !P0 ;  /* 0x0000000b1a007c0c */ /* 0x000fe2000c761270 */
[----:B------:R1:W-:Y:S01]  /*8550*/  @P4 STG.E.U16 desc[UR8][R2.64], R6 ;  /* 0x0000000602004986 */ /* 0x0003e2000c101508 */
[----:B------:R-:W-:Y:S02]  /*8560*/  LEA.HI.X.SX32 R5, R16, R197, 0x1, P6 ;  /* 0x000000c510057211 */ /* 0x000fe400030f0eff */
[----:B------:R-:W-:-:S02]  /*8570*/  PRMT R18, R18, 0x7632, R18 ;  /* 0x0000763212127816 */ /* 0x000fc40000000012 */
[----:B--2---:R-:W-:Y:S01]  /*8580*/  LEA R8, P6, R17, R45, 0x1 ;  /* 0x0000002d11087211 */ /* 0x004fe200078c08ff */
[----:B0-----:R-:W-:Y:S01]  /*8590*/  IMAD R13, R47, 0x4, R17 ;  /* 0x000000042f0d7824 */ /* 0x001fe200078e0211 */
[----:B------:R-:W-:Y:S01]  /*85a0*/  ISETP.LT.AND P4, PT, R53, UR11, !P0 ;  /* 0x0000000b35007c0c */ /* 0x000fe2000c781270 */
[----:B------:R0:W-:Y:S01]  /*85b0*/  @P5 STG.E.U16 desc[UR8][R4.64], R18 ;  /* 0x0000001204005986 */ /* 0x0001e2000c101508 */
[----:B------:R-:W-:Y:S02]  /*85c0*/  LEA.HI.X.SX32 R9, R17, R197, 0x1, P6 ;  /* 0x000000c511097211 */ /* 0x000fe400030f0eff */
[----:B------:R-:W-:Y:S02]  /*85d0*/  LEA R12, P6, R13, R45, 0x1 ;  /* 0x0000002d0d0c7211 */ /* 0x000fe400078c08ff */
[----:B-1----:R-:W-:Y:S01]  /*85e0*/  PRMT R3, R14, 0x7632, R3 ;  /* 0x000076320e037816 */ /* 0x002fe20000000003 */
[----:B------:R-:W-:Y:S01]  /*85f0*/  IMAD R14, R47, 0x4, R13 ;  /* 0x000000042f0e7824 */ /* 0x000fe200078e020d */
[----:B------:R-:W-:-:S02]  /*8600*/  LEA.HI.X.SX32 R13, R13, R197, 0x1, P6 ;  /* 0x000000c50d0d7211 */ /* 0x000fc400030f0eff */
[----:B------:R-:W-:Y:S01]  /*8610*/  PRMT R16, R6, 0x7632, R16 ;  /* 0x0000763206107816 */ /* 0x000fe20000000010 */
[----:B------:R1:W-:Y:S01]  /*8620*/  @P3 STG.E.U16 desc[UR8][R8.64], R3 ;  /* 0x0000000308003986 */ /* 0x0003e2000c101508 */
[----:B------:R-:W-:Y:S01]  /*8630*/  LEA R2, P6, R14, R45, 0x1 ;  /* 0x0000002d0e027211 */ /* 0x000fe200078c08ff */
[----:B0-----:R-:W-:Y:S01]  /*8640*/  IMAD R5, R47, 0x4, R14 ;  /* 0x000000042f057824 */ /* 0x001fe200078e020e */
[----:B------:R-:W-:Y:S02]  /*8650*/  ISETP.LT.AND P5, PT, R52, UR11, !P0 ;  /* 0x0000000b34007c0c */ /* 0x000fe4000c7a1270 */
[----:B------:R-:W-:Y:S01]  /*8660*/  ISETP.LT.AND P3, PT, R51, UR11, !P0 ;  /* 0x0000000b33007c0c */ /* 0x000fe2000c761270 */
[----:B------:R-:W-:Y:S01]  /*8670*/  IMAD R6, R47, 0x4, R5 ;  /* 0x000000042f067824 */ /* 0x000fe200078e0205 */
[----:B-1----:R-:W-:Y:S02]  /*8680*/  PRMT R9, R10, 0x7632, R9 ;  /* 0x000076320a097816 */ /* 0x002fe40000000009 */
[----:B------:R-:W-:-:S02]  /*8690*/  LEA.HI.X.SX32 R3, R14, R197, 0x1, P6 ;  /* 0x000000c50e037211 */ /* 0x000fc400030f0eff */
[-C--:B------:R-:W-:Y:S01]  /*86a0*/  LEA R8, P6, R6, R45.reuse, 0x1 ;  /* 0x0000002d06087211 */ /* 0x080fe200078c08ff */
[----:B------:R0:W-:Y:S01]  /*86b0*/  @P4 STG.E.U16 desc[UR8][R12.64], R9 ;  /* 0x000000090c004986 */ /* 0x0001e2000c101508 */
[----:B------:R-:W-:Y:S02]  /*86c0*/  LEA R10, R47, R6, 0x2 ;  /* 0x000000062f0a7211 */ /* 0x000fe400078e10ff */
[C---:B------:R-:W-:Y:S01]  /*86d0*/  LEA R4, P4, R5.reuse, R45, 0x1 ;  /* 0x0000002d05047211 */ /* 0x040fe200078808ff */
[----:B------:R1:W-:Y:S01]  /*86e0*/  @P5 STG.E.U16 desc[UR8][R2.64], R16 ;  /* 0x0000001002005986 */ /* 0x0003e2000c101508 */
[----:B------:R-:W-:Y:S02]  /*86f0*/  ISETP.LT.AND P5, PT, R50, UR11, !P0 ;  /* 0x0000000b32007c0c */ /* 0x000fe4000c7a1270 */
[----:B------:R-:W-:Y:S02]  /*8700*/  LEA.HI.X.SX32 R5, R5, R197, 0x1, P4 ;  /* 0x000000c505057211 */ /* 0x000fe400020f0eff */
[----:B------:R-:W-:-:S02]  /*8710*/  ISETP.LT.AND P4, PT, R49, UR11, !P0 ;  /* 0x0000000b31007c0c */ /* 0x000fc4000c781270 */
[----:B0-----:R-:W-:Y:S01]  /*8720*/  LEA.HI.X.SX32 R9, R6, R197, 0x1, P6 ;  /* 0x000000c506097211 */ /* 0x001fe200030f0eff */
[C---:B------:R-:W-:Y:S01]  /*8730*/  IMAD R6, R47.reuse, 0x4, R10 ;  /* 0x000000042f067824 */ /* 0x040fe200078e020a */
[----:B------:R-:W-:Y:S03]  /*8740*/  @P3 STG.E.U16 desc[UR8][R4.64], R19 ;  /* 0x0000001304003986 */ /* 0x000fe6000c101508 */
[C---:B------:R-:W-:Y:S01]  /*8750*/  IMAD R14, R47.reuse, 0x4, R6 ;  /* 0x000000042f0e7824 */ /* 0x040fe200078e0206 */
[----:B------:R0:W-:Y:S01]  /*8760*/  @P1 STG.E.U16 desc[UR8][R8.64], R15 ;  /* 0x0000000f08001986 */ /* 0x0001e2000c101508 */
[-C--:B-1----:R-:W-:Y:S02]  /*8770*/  LEA R2, P1, R10, R45.reuse, 0x1 ;  /* 0x0000002d0a027211 */ /* 0x082fe400078208ff */
[----:B------:R-:W-:Y:S01]  /*8780*/  IMAD R18, R47, 0x4, R14 ;  /* 0x000000042f127824 */ /* 0x000fe200078e020e */
[----:B------:R-:W-:-:S02]  /*8790*/  LEA R12, P3, R6, R45, 0x1 ;  /* 0x0000002d060c7211 */ /* 0x000fc400078608ff */
[----:B------:R-:W-:Y:S01]  /*87a0*/  LEA.HI.X.SX32 R3, R10, R197, 0x1, P1 ;  /* 0x000000c50a037211 */ /* 0x000fe200008f0eff */
[----:B------:R-:W-:Y:S01]  /*87b0*/  IMAD R10, R47, 0x4, R18 ;  /* 0x000000042f0a7824 */ /* 0x000fe200078e0212 */
[----:B------:R-:W-:Y:S02]  /*87c0*/  LEA R16, P1, R14, R45, 0x1 ;  /* 0x0000002d0e107211 */ /* 0x000fe400078208ff */
[-C--:B------:R-:W-:Y:S01]  /*87d0*/  LEA.HI.X.SX32 R13, R6, R197.reuse, 0x1, P3 ;  /* 0x000000c5060d7211 */ /* 0x080fe200018f0eff */
[----:B------:R1:W-:Y:S01]  /*87e0*/  @P5 STG.E.U16 desc[UR8][R2.64], R11 ;  /* 0x0000000b02005986 */ /* 0x0003e2000c101508 */
[----:B------:R-:W-:Y:S02]  /*87f0*/  LEA.HI.X.SX32 R17, R14, R197, 0x1, P1 ;  /* 0x000000c50e117211 */ /* 0x000fe400008f0eff */
[----:B0-----:R-:W-:Y:S01]  /*8800*/  LEA R8, P1, R10, R45, 0x1 ;  /* 0x0000002d0a087211 */ /* 0x001fe200078208ff */
[----:B------:R1:W-:Y:S01]  /*8810*/  @P4 STG.E.U16 desc[UR8][R12.64], R7 ;  /* 0x000000070c004986 */ /* 0x0003e2000c101508 */
[----:B------:R-:W-:-:S02]  /*8820*/  ISETP.LT.AND P3, PT, R48, UR11, !P0 ;  /* 0x0000000b30007c0c */ /* 0x000fc4000c761270 */
[----:B------:R-:W-:Y:S02]  /*8830*/  LEA.HI.X.SX32 R9, R10, R197, 0x1, P1 ;  /* 0x000000c50a097211 */ /* 0x000fe400008f0eff */
[----:B------:R-:W-:Y:S02]  /*8840*/  ISETP.LT.AND P1, PT, R0, UR11, !P0 ;  /* 0x0000000b00007c0c */ /* 0x000fe4000c721270 */
[----:B------:R-:W-:Y:S02]  /*8850*/  ISETP.LT.AND P0, PT, R46, UR11, !P0 ;  /* 0x0000000b2e007c0c */ /* 0x000fe4000c701270 */
[C---:B------:R-:W-:Y:S02]  /*8860*/  LEA R4, P6, R18.reuse, R45, 0x1 ;  /* 0x0000002d12047211 */ /* 0x040fe400078c08ff */
[----:B------:R-:W-:Y:S02]  /*8870*/  PRMT R19, R19, 0x7632, R19 ;  /* 0x0000763213137816 */ /* 0x000fe40000000013 */
[----:B------:R-:W-:-:S02]  /*8880*/  LEA.HI.X.SX32 R5, R18, R197, 0x1, P6 ;  /* 0x000000c512057211 */ /* 0x000fc400030f0eff */
[----:B------:R-:W-:Y:S01]  /*8890*/  PRMT R15, R15, 0x7632, R15 ;  /* 0x000076320f0f7816 */ /* 0x000fe2000000000f */
[----:B------:R1:W-:Y:S01]  /*88a0*/  @P3 STG.E.U16 desc[UR8][R16.64], R19 ;  /* 0x0000001310003986 */ /* 0x0003e2000c101508 */
[----:B------:R-:W-:Y:S02]  /*88b0*/  PRMT R0, R11, 0x7632, R0 ;  /* 0x000076320b007816 */ /* 0x000fe40000000000 */
[C---:B------:R-:W-:Y:S01]  /*88c0*/  LEA R20, P6, R21.reuse, R45, 0x1 ;  /* 0x0000002d15147211 */ /* 0x040fe200078c08ff */
[----:B------:R1:W-:Y:S03]  /*88d0*/  @P2 STG.E.U16 desc[UR8][R4.64], R15 ;  /* 0x0000000f04002986 */ /* 0x0003e6000c101508 */
[----:B------:R-:W-:Y:S01]  /*88e0*/  LEA.HI.X.SX32 R21, R21, R197, 0x1, P6 ;  /* 0x000000c515157211 */ /* 0x000fe200030f0eff */
[----:B------:R1:W-:Y:S01]  /*88f0*/  @P0 STG.E.U16 desc[UR8][R8.64], R0 ;  /* 0x0000000008000986 */ /* 0x0003e2000c101508 */
[----:B------:R-:W-:Y:S07]  /*8900*/  @!P1 EXIT ;  /* 0x000000000000994d */ /* 0x000fee0003800000 */
[----:B------:R-:W-:-:S05]  /*8910*/  PRMT R10, R7, 0x7632, R10 ;  /* 0x00007632070a7816 */ /* 0x000fca000000000a */
[----:B------:R-:W-:Y:S01]  /*8920*/  STG.E.U16 desc[UR8][R20.64], R10 ;  /* 0x0000000a14007986 */ /* 0x000fe2000c101508 */
[----:B------:R-:W-:Y:S05]  /*8930*/  EXIT ;  /* 0x000000000000794d */ /* 0x000fea0003800000 */
.L_x_3:
[----:B------:R-:W-:-:S00]  /*8940*/  BRA `(.L_x_3) ;  /* 0xfffffffc00fc7947 */ /* 0x000fc0000383ffff */
[----:B------:R-:W-:-:S00]  /*8950*/  NOP ;  /* 0x0000000000007918 */ /* 0x000fc00000000000 */
        /* <DEDUP_REMOVED lines=10> */
.L_x_4:


//--------------------- .nv.shared.matmul_kernel  --------------------------
	.section	.nv.shared.matmul_kernel,"aw",@nobits
	.sectionflags	@""
	.align	16
	.zero		1024


//--------------------- .nv.shared.reserved.0     --------------------------
	.section	.nv.shared.reserved.0,"aw",@nobits
	.weak		__nv_reservedSMEM_offset_0_alias
	.size		__nv_reservedSMEM_offset_0_alias, 0, 0
	.other		__nv_reservedSMEM_offset_0_alias,@"STO_CUDA_RESERVED_SHARED STV_DEFAULT"
__nv_reservedSMEM_offset_0_alias:
	.zero		0


//--------------------- .nv.constant0.matmul_kernel --------------------------
	.section	.nv.constant0.matmul_kernel,"a",@progbits
	.sectionflags	@""
	.align	4
.nv.constant0.matmul_kernel:
	.zero		608


//--------------------- SYMBOLS --------------------------

	.type		.nv.reservedSmem.offset0,@object
	.size		.nv.reservedSmem.offset0,0x4
